	.target	sm_90a

	.elftype	@"ET_EXEC"


//--------------------- .note.nv.tkinfo           --------------------------
	.section	.note.nv.tkinfo,"",@"SHT_NOTE"
	.sectionflags	@"SHF_NOTE_NV_TKINFO"
	.tkinfo
        /*0018*/ 	.word	0x00000002
        /*0030*/ 	.string	""
        /*0030*/ 	.string	"ptxas"
        /*0030*/ 	.string	"Cuda compilation tools, release 13.0, V13.0.88"
        /*0030*/ 	.string	"Build cuda_13.0.r13.0/compiler.36424714_0"
        /*0030*/ 	.string	"-arch sm_90a -m 64 "



//--------------------- .note.nv.cuinfo           --------------------------
	.section	.note.nv.cuinfo,"",@"SHT_NOTE"
	.sectionflags	@"SHF_NOTE_NV_CUINFO"
        /*0018*/ 	.short	0x0002
        /*001a*/ 	.short	0x005a
        /*001c*/ 	.short	0x0082
	.zero		2


//--------------------- .nv.info                  --------------------------
	.section	.nv.info,"",@"SHT_CUDA_INFO"
	.align	4


	//----- nvinfo : EIATTR_REGCOUNT
	.align		4
        /*0000*/ 	.byte	0x04, 0x2f
        /*0002*/ 	.short	(.L_15 - .L_14)
	.align		4
.L_14:
        /*0004*/ 	.word	index@(_ZN7cutlass13device_kernelINS_4gemm6kernel13GemmUniversalIN4cute5tupleIJiiiiEEENS1_10collective13CollectiveMmaINS1_34MainloopSm90TmaGmmaWarpSpecializedILi6ENS5_IJNS4_1CILi1EEESB_SB_EEENS1_35KernelTmaWarpSpecializedCooperativeEEENS5_IJNSA_ILi512EEENSA_ILi32EEENSA_ILi64EEEEEEaNS5_IJlSB_lEEEaSJ_NS4_8TiledMMAINS4_8MMA_AtomIJNS4_4SM904GMMA26MMA_64x32x32_S32S8S8_SS_TNEEEENS4_6LayoutINS5_IJNSA_ILi2EEESB_SB_EEENS5_IJSB_NSA_ILi0EEEST_EEEEENS5_IJNS4_10UnderscoreESW_SW_EEEEENS4_13SM90_TMA_LOADENS4_14ComposedLayoutINS4_7SwizzleILi2ELi4ELi3EEENS4_18smem_ptr_flag_bitsILi8EEENSQ_INS5_IJNSA_ILi8EEESH_EEENS5_IJSH_SB_EEEEEEEvNS4_8identityESZ_S19_vS1A_EENS_8epilogue10collective6detail29Sm90TmaWarpSpecializedAdapterINS1D_15DefaultEpilogueIaSJ_SJ_NS1C_6thread17LinearCombinationIaLi1EiiLNS1H_9ScaleType4KindE0ELNS_15FloatRoundStyleE2EaEENS1_15EpilogueDefaultEEEEEvvEEEEvNT_6ParamsE)
        /*0008*/ 	.word	0x000000a8


	//----- nvinfo : EIATTR_FRAME_SIZE
	.align		4
.L_15:
        /*000c*/ 	.byte	0x04, 0x11
        /*000e*/ 	.short	(.L_17 - .L_16)
	.align		4
.L_16:
        /*0010*/ 	.word	index@(_ZN7cutlass13device_kernelINS_4gemm6kernel13GemmUniversalIN4cute5tupleIJiiiiEEENS1_10collective13CollectiveMmaINS1_34MainloopSm90TmaGmmaWarpSpecializedILi6ENS5_IJNS4_1CILi1EEESB_SB_EEENS1_35KernelTmaWarpSpecializedCooperativeEEENS5_IJNSA_ILi512EEENSA_ILi32EEENSA_ILi64EEEEEEaNS5_IJlSB_lEEEaSJ_NS4_8TiledMMAINS4_8MMA_AtomIJNS4_4SM904GMMA26MMA_64x32x32_S32S8S8_SS_TNEEEENS4_6LayoutINS5_IJNSA_ILi2EEESB_SB_EEENS5_IJSB_NSA_ILi0EEEST_EEEEENS5_IJNS4_10UnderscoreESW_SW_EEEEENS4_13SM90_TMA_LOADENS4_14ComposedLayoutINS4_7SwizzleILi2ELi4ELi3EEENS4_18smem_ptr_flag_bitsILi8EEENSQ_INS5_IJNSA_ILi8EEESH_EEENS5_IJSH_SB_EEEEEEEvNS4_8identityESZ_S19_vS1A_EENS_8epilogue10collective6detail29Sm90TmaWarpSpecializedAdapterINS1D_15DefaultEpilogueIaSJ_SJ_NS1C_6thread17LinearCombinationIaLi1EiiLNS1H_9ScaleType4KindE0ELNS_15FloatRoundStyleE2EaEENS1_15EpilogueDefaultEEEEEvvEEEEvNT_6ParamsE)
        /*0014*/ 	.word	0x00000000


	//----- nvinfo : EIATTR_MIN_STACK_SIZE
	.align		4
.L_17:
        /*0018*/ 	.byte	0x04, 0x12
        /*001a*/ 	.short	(.L_19 - .L_18)
	.align		4
.L_18:
        /*001c*/ 	.word	index@(_ZN7cutlass13device_kernelINS_4gemm6kernel13GemmUniversalIN4cute5tupleIJiiiiEEENS1_10collective13CollectiveMmaINS1_34MainloopSm90TmaGmmaWarpSpecializedILi6ENS5_IJNS4_1CILi1EEESB_SB_EEENS1_35KernelTmaWarpSpecializedCooperativeEEENS5_IJNSA_ILi512EEENSA_ILi32EEENSA_ILi64EEEEEEaNS5_IJlSB_lEEEaSJ_NS4_8TiledMMAINS4_8MMA_AtomIJNS4_4SM904GMMA26MMA_64x32x32_S32S8S8_SS_TNEEEENS4_6LayoutINS5_IJNSA_ILi2EEESB_SB_EEENS5_IJSB_NSA_ILi0EEEST_EEEEENS5_IJNS4_10UnderscoreESW_SW_EEEEENS4_13SM90_TMA_LOADENS4_14ComposedLayoutINS4_7SwizzleILi2ELi4ELi3EEENS4_18smem_ptr_flag_bitsILi8EEENSQ_INS5_IJNSA_ILi8EEESH_EEENS5_IJSH_SB_EEEEEEEvNS4_8identityESZ_S19_vS1A_EENS_8epilogue10collective6detail29Sm90TmaWarpSpecializedAdapterINS1D_15DefaultEpilogueIaSJ_SJ_NS1C_6thread17LinearCombinationIaLi1EiiLNS1H_9ScaleType4KindE0ELNS_15FloatRoundStyleE2EaEENS1_15EpilogueDefaultEEEEEvvEEEEvNT_6ParamsE)
        /*0020*/ 	.word	0x00000000
.L_19:


//--------------------- .nv.compat                --------------------------
	.section	.nv.compat,"",@"SHT_CUDA_COMPAT_INFO"
	.align	4
        /*0000*/ 	.byte	0x02, 0x09, 0x01, 0x00, 0x02, 0x02, 0x04, 0x00, 0x02, 0x05, 0x05, 0x00, 0x03, 0x07, 0x01, 0x01
        /*0010*/ 	.byte	0x02, 0x03, 0x01, 0x00, 0x02, 0x06, 0x01, 0x00, 0x04, 0x0b, 0x08, 0x00, 0x00, 0x00, 0x00, 0x00
        /*0020*/ 	.byte	0x00, 0x00, 0x00, 0x00


//--------------------- .nv.info._ZN7cutlass13device_kernelINS_4gemm6kernel13GemmUniversalIN4cute5tupleIJiiiiEEENS1_10collective13CollectiveMmaINS1_34MainloopSm90TmaGmmaWarpSpecializedILi6ENS5_IJNS4_1CILi1EEESB_SB_EEENS1_35KernelTmaWarpSpecializedCooperativeEEENS5_IJNSA_ILi512EEENSA_ILi32EEENSA_ILi64EEEEEEaNS5_IJlSB_lEEEaSJ_NS4_8TiledMMAINS4_8MMA_AtomIJNS4_4SM904GMMA26MMA_64x32x32_S32S8S8_SS_TNEEEENS4_6LayoutINS5_IJNSA_ILi2EEESB_SB_EEENS5_IJSB_NSA_ILi0EEEST_EEEEENS5_IJNS4_10UnderscoreESW_SW_EEEEENS4_13SM90_TMA_LOADENS4_14ComposedLayoutINS4_7SwizzleILi2ELi4ELi3EEENS4_18smem_ptr_flag_bitsILi8EEENSQ_INS5_IJNSA_ILi8EEESH_EEENS5_IJSH_SB_EEEEEEEvNS4_8identityESZ_S19_vS1A_EENS_8epilogue10collective6detail29Sm90TmaWarpSpecializedAdapterINS1D_15DefaultEpilogueIaSJ_SJ_NS1C_6thread17LinearCombinationIaLi1EiiLNS1H_9ScaleType4KindE0ELNS_15FloatRoundStyleE2EaEENS1_15EpilogueDefaultEEEEEvvEEEEvNT_6ParamsE --------------------------
	.section	.nv.info._ZN7cutlass13device_kernelINS_4gemm6kernel13GemmUniversalIN4cute5tupleIJiiiiEEENS1_10collective13CollectiveMmaINS1_34MainloopSm90TmaGmmaWarpSpecializedILi6ENS5_IJNS4_1CILi1EEESB_SB_EEENS1_35KernelTmaWarpSpecializedCooperativeEEENS5_IJNSA_ILi512EEENSA_ILi32EEENSA_ILi64EEEEEEaNS5_IJlSB_lEEEaSJ_NS4_8TiledMMAINS4_8MMA_AtomIJNS4_4SM904GMMA26MMA_64x32x32_S32S8S8_SS_TNEEEENS4_6LayoutINS5_IJNSA_ILi2EEESB_SB_EEENS5_IJSB_NSA_ILi0EEEST_EEEEENS5_IJNS4_10UnderscoreESW_SW_EEEEENS4_13SM90_TMA_LOADENS4_14ComposedLayoutINS4_7SwizzleILi2ELi4ELi3EEENS4_18smem_ptr_flag_bitsILi8EEENSQ_INS5_IJNSA_ILi8EEESH_EEENS5_IJSH_SB_EEEEEEEvNS4_8identityESZ_S19_vS1A_EENS_8epilogue10collective6detail29Sm90TmaWarpSpecializedAdapterINS1D_15DefaultEpilogueIaSJ_SJ_NS1C_6thread17LinearCombinationIaLi1EiiLNS1H_9ScaleType4KindE0ELNS_15FloatRoundStyleE2EaEENS1_15EpilogueDefaultEEEEEvvEEEEvNT_6ParamsE,"",@"SHT_CUDA_INFO"
	.sectionflags	@""
	.align	4


	//----- nvinfo : EIATTR_CUDA_API_VERSION
	.align		4
        /*0000*/ 	.byte	0x04, 0x37
        /*0002*/ 	.short	(.L_21 - .L_20)
.L_20:
        /*0004*/ 	.word	0x00000082


	//----- nvinfo : EIATTR_KPARAM_INFO
	.align		4
.L_21:
        /*0008*/ 	.byte	0x04, 0x17
        /*000a*/ 	.short	(.L_23 - .L_22)
.L_22:
        /*000c*/ 	.word	0x00000000
        /*0010*/ 	.short	0x0000
        /*0012*/ 	.short	0x0070
        /*0014*/ 	.byte	0x00, 0xf0, 0x01, 0x10


	//----- nvinfo : EIATTR_SPARSE_MMA_MASK
	.align		4
.L_23:
        /*0018*/ 	.byte	0x03, 0x50
        /*001a*/ 	.short	0x0000


	//----- nvinfo : EIATTR_MAXREG_COUNT
	.align		4
        /*001c*/ 	.byte	0x03, 0x1b
        /*001e*/ 	.short	0x00a8


	//----- nvinfo : EIATTR_NUM_BARRIERS
	.align		4
        /*0020*/ 	.byte	0x02, 0x4c
        /*0022*/ 	.byte	0x01
	.zero		1


	//----- nvinfo : EIATTR_EXTERNS
	.align		4
        /*0024*/ 	.byte	0x04, 0x0f
        /*0026*/ 	.short	(.L_25 - .L_24)


	//   ....[0]....
	.align		4
.L_24:
        /*0028*/ 	.word	index@(__assertfail)


	//----- nvinfo : EIATTR_MERCURY_ISA_VERSION
	.align		4
.L_25:
        /*002c*/ 	.byte	0x03, 0x5f
        /*002e*/ 	.short	0x0101


	//----- nvinfo : EIATTR_INT_WARP_WIDE_INSTR_OFFSETS
	.align		4
        /*0030*/ 	.byte	0x04, 0x31
        /*0032*/ 	.short	(.L_27 - .L_26)


	//   ....[0]....
.L_26:
        /*0034*/ 	.word	0x000003c0


	//   ....[1]....
        /*0038*/ 	.word	0x000003d0


	//   ....[2]....
        /*003c*/ 	.word	0x00000510


	//----- nvinfo : EIATTR_COOP_GROUP_MASK_REGIDS
	.align		4
.L_27:
        /*0040*/ 	.byte	0x04, 0x29
        /*0042*/ 	.short	(.L_29 - .L_28)


	//   ....[0]....
.L_28:
        /*0044*/ 	.word	0xffffffff


	//   ....[1]....
        /*0048*/ 	.word	0xffffffff


	//   ....[2]....
        /*004c*/ 	.word	0xffffffff


	//   ....[3]....
        /*0050*/ 	.word	0xffffffff


	//   ....[4]....
        /*0054*/ 	.word	0xffffffff


	//----- nvinfo : EIATTR_COOP_GROUP_INSTR_OFFSETS
	.align		4
.L_29:
        /*0058*/ 	.byte	0x04, 0x28
        /*005a*/ 	.short	(.L_31 - .L_30)


	//   ....[0]....
.L_30:
        /*005c*/ 	.word	0x00000060


	//   ....[1]....
        /*0060*/ 	.word	0x00000070


	//   ....[2]....
        /*0064*/ 	.word	0x00000130


	//   ....[3]....
        /*0068*/ 	.word	0x00000300


	//   ....[4]....
        /*006c*/ 	.word	0x00001020


	//----- nvinfo : EIATTR_REG_RECONFIG
	.align		4
.L_31:
        /*0070*/ 	.byte	0x01, 0x54
	.zero		2


	//----- nvinfo : EIATTR_SYSCALL_OFFSETS
	.align		4
        /*0074*/ 	.byte	0x04, 0x46
        /*0076*/ 	.short	(.L_33 - .L_32)


	//   ....[0]....
.L_32:
        /*0078*/ 	.word	0x000011e0


	//----- nvinfo : EIATTR_MBARRIER_INSTR_OFFSETS
	.align		4
.L_33:
        /*007c*/ 	.byte	0x04, 0x39
        /*007e*/ 	.short	(.L_35 - .L_34)


	//   ....[0]....
.L_34:
        /*0080*/ 	.word	0x00000230
        /*0084*/ 	.word	0x000000ff
        /*0088*/ 	.word	0x00000000
        /*008c*/ 	.short	0x0100
        /*008e*/ 	.byte	0x08
	.zero		1


	//   ....[1]....
        /*0090*/ 	.word	0x00000240
        /*0094*/ 	.word	0x000000ff
        /*0098*/ 	.word	0x00000030
        /*009c*/ 	.short	0x0100
        /*009e*/ 	.byte	0x08
	.zero		1


	//   ....[2]....
        /*00a0*/ 	.word	0x00000250
        /*00a4*/ 	.word	0x000000ff
        /*00a8*/ 	.word	0x00000008
        /*00ac*/ 	.short	0x0100
        /*00ae*/ 	.byte	0x08
	.zero		1


	//   ....[3]....
        /*00b0*/ 	.word	0x00000260
        /*00b4*/ 	.word	0x000000ff
        /*00b8*/ 	.word	0x00000038
        /*00bc*/ 	.short	0x0100
        /*00be*/ 	.byte	0x08
	.zero		1


	//   ....[4]....
        /*00c0*/ 	.word	0x00000270
        /*00c4*/ 	.word	0x000000ff
        /*00c8*/ 	.word	0x00000010
        /*00cc*/ 	.short	0x0100
        /*00ce*/ 	.byte	0x08
	.zero		1


	//   ....[5]....
        /*00d0*/ 	.word	0x00000280
        /*00d4*/ 	.word	0x000000ff
        /*00d8*/ 	.word	0x00000040
        /*00dc*/ 	.short	0x0100
        /*00de*/ 	.byte	0x08
	.zero		1


	//   ....[6]....
        /*00e0*/ 	.word	0x00000290
        /*00e4*/ 	.word	0x000000ff
        /*00e8*/ 	.word	0x00000018
        /*00ec*/ 	.short	0x0100
        /*00ee*/ 	.byte	0x08
	.zero		1


	//   ....[7]....
        /*00f0*/ 	.word	0x000002a0
        /*00f4*/ 	.word	0x000000ff
        /*00f8*/ 	.word	0x00000048
        /*00fc*/ 	.short	0x0100
        /*00fe*/ 	.byte	0x08
	.zero		1


	//   ....[8]....
        /*0100*/ 	.word	0x000002b0
        /*0104*/ 	.word	0x000000ff
        /*0108*/ 	.word	0x00000020
        /*010c*/ 	.short	0x0100
        /*010e*/ 	.byte	0x08
	.zero		1


	//   ....[9]....
        /*0110*/ 	.word	0x000002c0
        /*0114*/ 	.word	0x000000ff
        /*0118*/ 	.word	0x00000050
        /*011c*/ 	.short	0x0100
        /*011e*/ 	.byte	0x08
	.zero		1


	//   ....[10]....
        /*0120*/ 	.word	0x000002d0
        /*0124*/ 	.word	0x000000ff
        /*0128*/ 	.word	0x00000028
        /*012c*/ 	.short	0x0100
        /*012e*/ 	.byte	0x08
	.zero		1


	//   ....[11]....
        /*0130*/ 	.word	0x000002e0
        /*0134*/ 	.word	0x000000ff
        /*0138*/ 	.word	0x00000058
        /*013c*/ 	.short	0x0100
        /*013e*/ 	.byte	0x08
	.zero		1


	//   ....[12]....
        /*0140*/ 	.word	0x00000580
        /*0144*/ 	.word	0x000000ff
        /*0148*/ 	.word	0x00000070
        /*014c*/ 	.short	0x0100
        /*014e*/ 	.byte	0x06
	.zero		1


	//   ....[13]....
        /*0150*/ 	.word	0x000005e0
        /*0154*/ 	.word	0x000000ff
        /*0158*/ 	.word	0x00000078
        /*015c*/ 	.short	0x0100
        /*015e*/ 	.byte	0x06
	.zero		1


	//   ....[14]....
        /*0160*/ 	.word	0x000012b0
        /*0164*/ 	.word	0x00000003
        /*0168*/ 	.word	0x00000000
        /*016c*/ 	.short	0x010a
        /*016e*/ 	.byte	0x3f
	.zero		1


	//   ....[15]....
        /*0170*/ 	.word	0x000012f0
        /*0174*/ 	.word	0x00000003
        /*0178*/ 	.word	0x00000000
        /*017c*/ 	.short	0x010a
        /*017e*/ 	.byte	0x3f
	.zero		1


	//   ....[16]....
        /*0180*/ 	.word	0x00001820
        /*0184*/ 	.word	0x00000005
        /*0188*/ 	.word	0x00000000
        /*018c*/ 	.short	0x010a
        /*018e*/ 	.byte	0x3f
	.zero		1


	//   ....[17]....
        /*0190*/ 	.word	0x00001860
        /*0194*/ 	.word	0x00000005
        /*0198*/ 	.word	0x00000000
        /*019c*/ 	.short	0x010a
        /*019e*/ 	.byte	0x3f
	.zero		1


	//   ....[18]....
        /*01a0*/ 	.word	0x00001c20
        /*01a4*/ 	.word	0x00000004
        /*01a8*/ 	.word	0x00000000
        /*01ac*/ 	.short	0x0101
        /*01ae*/ 	.byte	0x3f
	.zero		1


	//   ....[19]....
        /*01b0*/ 	.word	0x00001e00
        /*01b4*/ 	.word	0x00000000
        /*01b8*/ 	.word	0x00000000
        /*01bc*/ 	.short	0x0101
        /*01be*/ 	.byte	0x3f
	.zero		1


	//   ....[20]....
        /*01c0*/ 	.word	0x00007310
        /*01c4*/ 	.word	0x0000000e
        /*01c8*/ 	.word	0x00000030
        /*01cc*/ 	.short	0x010a
        /*01ce*/ 	.byte	0x3f
	.zero		1


	//   ....[21]....
        /*01d0*/ 	.word	0x00007690
        /*01d4*/ 	.word	0x00000006
        /*01d8*/ 	.word	0x00000078
        /*01dc*/ 	.short	0x0101
        /*01de*/ 	.byte	0x3f
	.zero		1


	//   ....[22]....
        /*01e0*/ 	.word	0x00007dc0
        /*01e4*/ 	.word	0x00000007
        /*01e8*/ 	.word	0x00000000
        /*01ec*/ 	.short	0x010a
        /*01ee*/ 	.byte	0x3f
	.zero		1


	//   ....[23]....
        /*01f0*/ 	.word	0x00007e40
        /*01f4*/ 	.word	0x00000009
        /*01f8*/ 	.word	0x00000000
        /*01fc*/ 	.short	0x010a
        /*01fe*/ 	.byte	0x3f
	.zero		1


	//   ....[24]....
        /*0200*/ 	.word	0x00007ed0
        /*0204*/ 	.word	0x00000006
        /*0208*/ 	.word	0x00000000
        /*020c*/ 	.short	0x010a
        /*020e*/ 	.byte	0x3f
	.zero		1


	//   ....[25]....
        /*0210*/ 	.word	0x00007f60
        /*0214*/ 	.word	0x00000009
        /*0218*/ 	.word	0x00000000
        /*021c*/ 	.short	0x010a
        /*021e*/ 	.byte	0x3f
	.zero		1


	//   ....[26]....
        /*0220*/ 	.word	0x00007ff0
        /*0224*/ 	.word	0x00000006
        /*0228*/ 	.word	0x00000000
        /*022c*/ 	.short	0x010a
        /*022e*/ 	.byte	0x3f
	.zero		1


	//   ....[27]....
        /*0230*/ 	.word	0x00008080
        /*0234*/ 	.word	0x00000003
        /*0238*/ 	.word	0x00000000
        /*023c*/ 	.short	0x010a
        /*023e*/ 	.byte	0x3f
	.zero		1


	//   ....[28]....
        /*0240*/ 	.word	0x000080e0
        /*0244*/ 	.word	0x00000003
        /*0248*/ 	.word	0x00000000
        /*024c*/ 	.short	0x010a
        /*024e*/ 	.byte	0x3f
	.zero		1


	//   ....[29]....
        /*0250*/ 	.word	0x00008130
        /*0254*/ 	.word	0x00000005
        /*0258*/ 	.word	0x00000000
        /*025c*/ 	.short	0x010a
        /*025e*/ 	.byte	0x3f
	.zero		1


	//   ....[30]....
        /*0260*/ 	.word	0x00008200
        /*0264*/ 	.word	0x0000000e
        /*0268*/ 	.word	0x00000030
        /*026c*/ 	.short	0x010a
        /*026e*/ 	.byte	0x3f
	.zero		1


	//   ....[31]....
        /*0270*/ 	.word	0x000082d0
        /*0274*/ 	.word	0x00000007
        /*0278*/ 	.word	0x00000000
        /*027c*/ 	.short	0x010a
        /*027e*/ 	.byte	0x3f
	.zero		1


	//   ....[32]....
        /*0280*/ 	.word	0x00008320
        /*0284*/ 	.word	0x00000009
        /*0288*/ 	.word	0x00000000
        /*028c*/ 	.short	0x010a
        /*028e*/ 	.byte	0x3f
	.zero		1


	//   ....[33]....
        /*0290*/ 	.word	0x00008370
        /*0294*/ 	.word	0x00000006
        /*0298*/ 	.word	0x00000000
        /*029c*/ 	.short	0x010a
        /*029e*/ 	.byte	0x3f
	.zero		1


	//   ....[34]....
        /*02a0*/ 	.word	0x000083c0
        /*02a4*/ 	.word	0x00000009
        /*02a8*/ 	.word	0x00000000
        /*02ac*/ 	.short	0x010a
        /*02ae*/ 	.byte	0x3f
	.zero		1


	//   ....[35]....
        /*02b0*/ 	.word	0x00008410
        /*02b4*/ 	.word	0x00000006
        /*02b8*/ 	.word	0x00000000
        /*02bc*/ 	.short	0x010a
        /*02be*/ 	.byte	0x3f
	.zero		1


	//----- nvinfo : EIATTR_NUM_MBARRIERS
	.align		4
.L_35:
        /*02c0*/ 	.byte	0x03, 0x38
        /*02c2*/ 	.short	0x000e


	//----- nvinfo : EIATTR_EXIT_INSTR_OFFSETS
	.align		4
        /*02c4*/ 	.byte	0x04, 0x1c
        /*02c6*/ 	.short	(.L_37 - .L_36)


	//   ....[0]....
.L_36:
        /*02c8*/ 	.word	0x00000630


	//   ....[1]....
        /*02cc*/ 	.word	0x00000ef0


	//   ....[2]....
        /*02d0*/ 	.word	0x00006980


	//   ....[3]....
        /*02d4*/ 	.word	0x00006fb0


	//   ....[4]....
        /*02d8*/ 	.word	0x000080d0


	//----- nvinfo : EIATTR_MAX_THREADS
	.align		4
.L_37:
        /*02dc*/ 	.byte	0x04, 0x05
        /*02de*/ 	.short	(.L_39 - .L_38)
.L_38:
        /*02e0*/ 	.word	0x00000180
        /*02e4*/ 	.word	0x00000001
        /*02e8*/ 	.word	0x00000001


	//----- nvinfo : EIATTR_CRS_STACK_SIZE
	.align		4
.L_39:
        /*02ec*/ 	.byte	0x04, 0x1e
        /*02ee*/ 	.short	(.L_41 - .L_40)
.L_40:
        /*02f0*/ 	.word	0x00000000


	//----- nvinfo : EIATTR_CBANK_PARAM_SIZE
	.align		4
.L_41:
        /*02f4*/ 	.byte	0x03, 0x19
        /*02f6*/ 	.short	0x0470


	//----- nvinfo : EIATTR_PARAM_CBANK
	.align		4
        /*02f8*/ 	.byte	0x04, 0x0a
        /*02fa*/ 	.short	(.L_43 - .L_42)
	.align		4
.L_42:
        /*02fc*/ 	.word	index@(.nv.constant0._ZN7cutlass13device_kernelINS_4gemm6kernel13GemmUniversalIN4cute5tupleIJiiiiEEENS1_10collective13CollectiveMmaINS1_34MainloopSm90TmaGmmaWarpSpecializedILi6ENS5_IJNS4_1CILi1EEESB_SB_EEENS1_35KernelTmaWarpSpecializedCooperativeEEENS5_IJNSA_ILi512EEENSA_ILi32EEENSA_ILi64EEEEEEaNS5_IJlSB_lEEEaSJ_NS4_8TiledMMAINS4_8MMA_AtomIJNS4_4SM904GMMA26MMA_64x32x32_S32S8S8_SS_TNEEEENS4_6LayoutINS5_IJNSA_ILi2EEESB_SB_EEENS5_IJSB_NSA_ILi0EEEST_EEEEENS5_IJNS4_10UnderscoreESW_SW_EEEEENS4_13SM90_TMA_LOADENS4_14ComposedLayoutINS4_7SwizzleILi2ELi4ELi3EEENS4_18smem_ptr_flag_bitsILi8EEENSQ_INS5_IJNSA_ILi8EEESH_EEENS5_IJSH_SB_EEEEEEEvNS4_8identityESZ_S19_vS1A_EENS_8epilogue10collective6detail29Sm90TmaWarpSpecializedAdapterINS1D_15DefaultEpilogueIaSJ_SJ_NS1C_6thread17LinearCombinationIaLi1EiiLNS1H_9ScaleType4KindE0ELNS_15FloatRoundStyleE2EaEENS1_15EpilogueDefaultEEEEEvvEEEEvNT_6ParamsE)
        /*0300*/ 	.short	0x0210
        /*0302*/ 	.short	0x0470


	//----- nvinfo : EIATTR_SW_WAR
	.align		4
.L_43:
        /*0304*/ 	.byte	0x04, 0x36
        /*0306*/ 	.short	(.L_45 - .L_44)
.L_44:
        /*0308*/ 	.word	0x00000008
.L_45:


//--------------------- .nv.callgraph             --------------------------
	.section	.nv.callgraph,"",@"SHT_CUDA_CALLGRAPH"
	.align	4
	.sectionentsize	8
	.align		4
        /*0000*/ 	.word	0x00000000
	.align		4
        /*0004*/ 	.word	0xffffffff
	.align		4
        /*0008*/ 	.word	index@(_ZN7cutlass13device_kernelINS_4gemm6kernel13GemmUniversalIN4cute5tupleIJiiiiEEENS1_10collective13CollectiveMmaINS1_34MainloopSm90TmaGmmaWarpSpecializedILi6ENS5_IJNS4_1CILi1EEESB_SB_EEENS1_35KernelTmaWarpSpecializedCooperativeEEENS5_IJNSA_ILi512EEENSA_ILi32EEENSA_ILi64EEEEEEaNS5_IJlSB_lEEEaSJ_NS4_8TiledMMAINS4_8MMA_AtomIJNS4_4SM904GMMA26MMA_64x32x32_S32S8S8_SS_TNEEEENS4_6LayoutINS5_IJNSA_ILi2EEESB_SB_EEENS5_IJSB_NSA_ILi0EEEST_EEEEENS5_IJNS4_10UnderscoreESW_SW_EEEEENS4_13SM90_TMA_LOADENS4_14ComposedLayoutINS4_7SwizzleILi2ELi4ELi3EEENS4_18smem_ptr_flag_bitsILi8EEENSQ_INS5_IJNSA_ILi8EEESH_EEENS5_IJSH_SB_EEEEEEEvNS4_8identityESZ_S19_vS1A_EENS_8epilogue10collective6detail29Sm90TmaWarpSpecializedAdapterINS1D_15DefaultEpilogueIaSJ_SJ_NS1C_6thread17LinearCombinationIaLi1EiiLNS1H_9ScaleType4KindE0ELNS_15FloatRoundStyleE2EaEENS1_15EpilogueDefaultEEEEEvvEEEEvNT_6ParamsE)
	.align		4
        /*000c*/ 	.word	index@(__assertfail)
	.align		4
        /*0010*/ 	.word	0x00000000
	.align		4
        /*0014*/ 	.word	0xfffffffe
	.align		4
        /*0018*/ 	.word	0x00000000
	.align		4
        /*001c*/ 	.word	0xfffffffd
	.align		4
        /*0020*/ 	.word	0x00000000
	.align		4
        /*0024*/ 	.word	0xfffffffc


//--------------------- .nv.constant4             --------------------------
	.section	.nv.constant4,"a",@progbits
	.align	8
	.align		8
.nv.constant4:
        /*0000*/ 	.dword	__assertfail
	.align		8
        /*0008*/ 	.dword	__unnamed_1
	.align		8
        /*0010*/ 	.dword	_ZN40_INTERNAL_7ac2f115_4_k_cu_57c4b33e_136464cuda3std3__45__cpo5beginE
	.align		8
        /*0018*/ 	.dword	_ZN40_INTERNAL_7ac2f115_4_k_cu_57c4b33e_136464cuda3std3__45__cpo3endE
	.align		8
        /*0020*/ 	.dword	_ZN40_INTERNAL_7ac2f115_4_k_cu_57c4b33e_136464cuda3std3__45__cpo6cbeginE
	.align		8
        /*0028*/ 	.dword	_ZN40_INTERNAL_7ac2f115_4_k_cu_57c4b33e_136464cuda3std3__45__cpo4cendE
	.align		8
        /*0030*/ 	.dword	_ZN40_INTERNAL_7ac2f115_4_k_cu_57c4b33e_136464cuda3std3__442_GLOBAL__N__7ac2f115_4_k_cu_57c4b33e_136466ignoreE
	.align		8
        /*0038*/ 	.dword	_ZN40_INTERNAL_7ac2f115_4_k_cu_57c4b33e_136464cuda3std3__419piecewise_constructE
	.align		8
        /*0040*/ 	.dword	_ZN40_INTERNAL_7ac2f115_4_k_cu_57c4b33e_136464cuda3std3__48in_placeE
	.align		8
        /*0048*/ 	.dword	_ZN40_INTERNAL_7ac2f115_4_k_cu_57c4b33e_136464cuda3std6ranges3__45__cpo4swapE
	.align		8
        /*0050*/ 	.dword	_ZN40_INTERNAL_7ac2f115_4_k_cu_57c4b33e_136464cuda3std6ranges3__45__cpo9iter_moveE
	.align		8
        /*0058*/ 	.dword	_ZN40_INTERNAL_7ac2f115_4_k_cu_57c4b33e_136464cute7productE
	.align		8
        /*0060*/ 	.dword	_ZN40_INTERNAL_7ac2f115_4_k_cu_57c4b33e_136464cute1_E
	.align		8
        /*0068*/ 	.dword	$str$22
	.align		8
        /*0070*/ 	.dword	$str$23


//--------------------- .text._ZN7cutlass13device_kernelINS_4gemm6kernel13GemmUniversalIN4cute5tupleIJiiiiEEENS1_10collective13CollectiveMmaINS1_34MainloopSm90TmaGmmaWarpSpecializedILi6ENS5_IJNS4_1CILi1EEESB_SB_EEENS1_35KernelTmaWarpSpecializedCooperativeEEENS5_IJNSA_ILi512EEENSA_ILi32EEENSA_ILi64EEEEEEaNS5_IJlSB_lEEEaSJ_NS4_8TiledMMAINS4_8MMA_AtomIJNS4_4SM904GMMA26MMA_64x32x32_S32S8S8_SS_TNEEEENS4_6LayoutINS5_IJNSA_ILi2EEESB_SB_EEENS5_IJSB_NSA_ILi0EEEST_EEEEENS5_IJNS4_10UnderscoreESW_SW_EEEEENS4_13SM90_TMA_LOADENS4_14ComposedLayoutINS4_7SwizzleILi2ELi4ELi3EEENS4_18smem_ptr_flag_bitsILi8EEENSQ_INS5_IJNSA_ILi8EEESH_EEENS5_IJSH_SB_EEEEEEEvNS4_8identityESZ_S19_vS1A_EENS_8epilogue10collective6detail29Sm90TmaWarpSpecializedAdapterINS1D_15DefaultEpilogueIaSJ_SJ_NS1C_6thread17LinearCombinationIaLi1EiiLNS1H_9ScaleType4KindE0ELNS_15FloatRoundStyleE2EaEENS1_15EpilogueDefaultEEEEEvvEEEEvNT_6ParamsE --------------------------
	.section	.text._ZN7cutlass13device_kernelINS_4gemm6kernel13GemmUniversalIN4cute5tupleIJiiiiEEENS1_10collective13CollectiveMmaINS1_34MainloopSm90TmaGmmaWarpSpecializedILi6ENS5_IJNS4_1CILi1EEESB_SB_EEENS1_35KernelTmaWarpSpecializedCooperativeEEENS5_IJNSA_ILi512EEENSA_ILi32EEENSA_ILi64EEEEEEaNS5_IJlSB_lEEEaSJ_NS4_8TiledMMAINS4_8MMA_AtomIJNS4_4SM904GMMA26MMA_64x32x32_S32S8S8_SS_TNEEEENS4_6LayoutINS5_IJNSA_ILi2EEESB_SB_EEENS5_IJSB_NSA_ILi0EEEST_EEEEENS5_IJNS4_10UnderscoreESW_SW_EEEEENS4_13SM90_TMA_LOADENS4_14ComposedLayoutINS4_7SwizzleILi2ELi4ELi3EEENS4_18smem_ptr_flag_bitsILi8EEENSQ_INS5_IJNSA_ILi8EEESH_EEENS5_IJSH_SB_EEEEEEEvNS4_8identityESZ_S19_vS1A_EENS_8epilogue10collective6detail29Sm90TmaWarpSpecializedAdapterINS1D_15DefaultEpilogueIaSJ_SJ_NS1C_6thread17LinearCombinationIaLi1EiiLNS1H_9ScaleType4KindE0ELNS_15FloatRoundStyleE2EaEENS1_15EpilogueDefaultEEEEEvvEEEEvNT_6ParamsE,"ax",@progbits
	.align	128
.text._ZN7cutlass13device_kernelINS_4gemm6kernel13GemmUniversalIN4cute5tupleIJiiiiEEENS1_10collective13CollectiveMmaINS1_34MainloopSm90TmaGmmaWarpSpecializedILi6ENS5_IJNS4_1CILi1EEESB_SB_EEENS1_35KernelTmaWarpSpecializedCooperativeEEENS5_IJNSA_ILi512EEENSA_ILi32EEENSA_ILi64EEEEEEaNS5_IJlSB_lEEEaSJ_NS4_8TiledMMAINS4_8MMA_AtomIJNS4_4SM904GMMA26MMA_64x32x32_S32S8S8_SS_TNEEEENS4_6LayoutINS5_IJNSA_ILi2EEESB_SB_EEENS5_IJSB_NSA_ILi0EEEST_EEEEENS5_IJNS4_10UnderscoreESW_SW_EEEEENS4_13SM90_TMA_LOADENS4_14ComposedLayoutINS4_7SwizzleILi2ELi4ELi3EEENS4_18smem_ptr_flag_bitsILi8EEENSQ_INS5_IJNSA_ILi8EEESH_EEENS5_IJSH_SB_EEEEEEEvNS4_8identityESZ_S19_vS1A_EENS_8epilogue10collective6detail29Sm90TmaWarpSpecializedAdapterINS1D_15DefaultEpilogueIaSJ_SJ_NS1C_6thread17LinearCombinationIaLi1EiiLNS1H_9ScaleType4KindE0ELNS_15FloatRoundStyleE2EaEENS1_15EpilogueDefaultEEEEEvvEEEEvNT_6ParamsE:
        .type           _ZN7cutlass13device_kernelINS_4gemm6kernel13GemmUniversalIN4cute5tupleIJiiiiEEENS1_10collective13CollectiveMmaINS1_34MainloopSm90TmaGmmaWarpSpecializedILi6ENS5_IJNS4_1CILi1EEESB_SB_EEENS1_35KernelTmaWarpSpecializedCooperativeEEENS5_IJNSA_ILi512EEENSA_ILi32EEENSA_ILi64EEEEEEaNS5_IJlSB_lEEEaSJ_NS4_8TiledMMAINS4_8MMA_AtomIJNS4_4SM904GMMA26MMA_64x32x32_S32S8S8_SS_TNEEEENS4_6LayoutINS5_IJNSA_ILi2EEESB_SB_EEENS5_IJSB_NSA_ILi0EEEST_EEEEENS5_IJNS4_10UnderscoreESW_SW_EEEEENS4_13SM90_TMA_LOADENS4_14ComposedLayoutINS4_7SwizzleILi2ELi4ELi3EEENS4_18smem_ptr_flag_bitsILi8EEENSQ_INS5_IJNSA_ILi8EEESH_EEENS5_IJSH_SB_EEEEEEEvNS4_8identityESZ_S19_vS1A_EENS_8epilogue10collective6detail29Sm90TmaWarpSpecializedAdapterINS1D_15DefaultEpilogueIaSJ_SJ_NS1C_6thread17LinearCombinationIaLi1EiiLNS1H_9ScaleType4KindE0ELNS_15FloatRoundStyleE2EaEENS1_15EpilogueDefaultEEEEEvvEEEEvNT_6ParamsE,@function
        .size           _ZN7cutlass13device_kernelINS_4gemm6kernel13GemmUniversalIN4cute5tupleIJiiiiEEENS1_10collective13CollectiveMmaINS1_34MainloopSm90TmaGmmaWarpSpecializedILi6ENS5_IJNS4_1CILi1EEESB_SB_EEENS1_35KernelTmaWarpSpecializedCooperativeEEENS5_IJNSA_ILi512EEENSA_ILi32EEENSA_ILi64EEEEEEaNS5_IJlSB_lEEEaSJ_NS4_8TiledMMAINS4_8MMA_AtomIJNS4_4SM904GMMA26MMA_64x32x32_S32S8S8_SS_TNEEEENS4_6LayoutINS5_IJNSA_ILi2EEESB_SB_EEENS5_IJSB_NSA_ILi0EEEST_EEEEENS5_IJNS4_10UnderscoreESW_SW_EEEEENS4_13SM90_TMA_LOADENS4_14ComposedLayoutINS4_7SwizzleILi2ELi4ELi3EEENS4_18smem_ptr_flag_bitsILi8EEENSQ_INS5_IJNSA_ILi8EEESH_EEENS5_IJSH_SB_EEEEEEEvNS4_8identityESZ_S19_vS1A_EENS_8epilogue10collective6detail29Sm90TmaWarpSpecializedAdapterINS1D_15DefaultEpilogueIaSJ_SJ_NS1C_6thread17LinearCombinationIaLi1EiiLNS1H_9ScaleType4KindE0ELNS_15FloatRoundStyleE2EaEENS1_15EpilogueDefaultEEEEEvvEEEEvNT_6ParamsE,(.L_x_200 - _ZN7cutlass13device_kernelINS_4gemm6kernel13GemmUniversalIN4cute5tupleIJiiiiEEENS1_10collective13CollectiveMmaINS1_34MainloopSm90TmaGmmaWarpSpecializedILi6ENS5_IJNS4_1CILi1EEESB_SB_EEENS1_35KernelTmaWarpSpecializedCooperativeEEENS5_IJNSA_ILi512EEENSA_ILi32EEENSA_ILi64EEEEEEaNS5_IJlSB_lEEEaSJ_NS4_8TiledMMAINS4_8MMA_AtomIJNS4_4SM904GMMA26MMA_64x32x32_S32S8S8_SS_TNEEEENS4_6LayoutINS5_IJNSA_ILi2EEESB_SB_EEENS5_IJSB_NSA_ILi0EEEST_EEEEENS5_IJNS4_10UnderscoreESW_SW_EEEEENS4_13SM90_TMA_LOADENS4_14ComposedLayoutINS4_7SwizzleILi2ELi4ELi3EEENS4_18smem_ptr_flag_bitsILi8EEENSQ_INS5_IJNSA_ILi8EEESH_EEENS5_IJSH_SB_EEEEEEEvNS4_8identityESZ_S19_vS1A_EENS_8epilogue10collective6detail29Sm90TmaWarpSpecializedAdapterINS1D_15DefaultEpilogueIaSJ_SJ_NS1C_6thread17LinearCombinationIaLi1EiiLNS1H_9ScaleType4KindE0ELNS_15FloatRoundStyleE2EaEENS1_15EpilogueDefaultEEEEEvvEEEEvNT_6ParamsE)
        .other          _ZN7cutlass13device_kernelINS_4gemm6kernel13GemmUniversalIN4cute5tupleIJiiiiEEENS1_10collective13CollectiveMmaINS1_34MainloopSm90TmaGmmaWarpSpecializedILi6ENS5_IJNS4_1CILi1EEESB_SB_EEENS1_35KernelTmaWarpSpecializedCooperativeEEENS5_IJNSA_ILi512EEENSA_ILi32EEENSA_ILi64EEEEEEaNS5_IJlSB_lEEEaSJ_NS4_8TiledMMAINS4_8MMA_AtomIJNS4_4SM904GMMA26MMA_64x32x32_S32S8S8_SS_TNEEEENS4_6LayoutINS5_IJNSA_ILi2EEESB_SB_EEENS5_IJSB_NSA_ILi0EEEST_EEEEENS5_IJNS4_10UnderscoreESW_SW_EEEEENS4_13SM90_TMA_LOADENS4_14ComposedLayoutINS4_7SwizzleILi2ELi4ELi3EEENS4_18smem_ptr_flag_bitsILi8EEENSQ_INS5_IJNSA_ILi8EEESH_EEENS5_IJSH_SB_EEEEEEEvNS4_8identityESZ_S19_vS1A_EENS_8epilogue10collective6detail29Sm90TmaWarpSpecializedAdapterINS1D_15DefaultEpilogueIaSJ_SJ_NS1C_6thread17LinearCombinationIaLi1EiiLNS1H_9ScaleType4KindE0ELNS_15FloatRoundStyleE2EaEENS1_15EpilogueDefaultEEEEEvvEEEEvNT_6ParamsE,@"STO_CUDA_ENTRY STV_DEFAULT"
_ZN7cutlass13device_kernelINS_4gemm6kernel13GemmUniversalIN4cute5tupleIJiiiiEEENS1_10collective13CollectiveMmaINS1_34MainloopSm90TmaGmmaWarpSpecializedILi6ENS5_IJNS4_1CILi1EEESB_SB_EEENS1_35KernelTmaWarpSpecializedCooperativeEEENS5_IJNSA_ILi512EEENSA_ILi32EEENSA_ILi64EEEEEEaNS5_IJlSB_lEEEaSJ_NS4_8TiledMMAINS4_8MMA_AtomIJNS4_4SM904GMMA26MMA_64x32x32_S32S8S8_SS_TNEEEENS4_6LayoutINS5_IJNSA_ILi2EEESB_SB_EEENS5_IJSB_NSA_ILi0EEEST_EEEEENS5_IJNS4_10UnderscoreESW_SW_EEEEENS4_13SM90_TMA_LOADENS4_14ComposedLayoutINS4_7SwizzleILi2ELi4ELi3EEENS4_18smem_ptr_flag_bitsILi8EEENSQ_INS5_IJNSA_ILi8EEESH_EEENS5_IJSH_SB_EEEEEEEvNS4_8identityESZ_S19_vS1A_EENS_8epilogue10collective6detail29Sm90TmaWarpSpecializedAdapterINS1D_15DefaultEpilogueIaSJ_SJ_NS1C_6thread17LinearCombinationIaLi1EiiLNS1H_9ScaleType4KindE0ELNS_15FloatRoundStyleE2EaEENS1_15EpilogueDefaultEEEEEvvEEEEvNT_6ParamsE:
[----:B------:R-:W0:Y:S01]  /*0000*/  LDC R1, c[0x0][0x28] ;  /* 0x00000a00ff017b82 */ /* 0x000e220000000800 */
[----:B------:R-:W1:Y:S01]  /*0010*/  S2R R18, SR_TID.X ;  /* 0x0000000000127919 */ /* 0x000e620000002100 */
[----:B------:R-:W-:Y:S01]  /*0020*/  ELECT P0, URZ, PT ;  /* 0x00000000003f782f */ /* 0x000fe20003800000 */
[----:B------:R-:W-:Y:S01]  /*0030*/  BSSY B0, `(.L_x_0) ;  /* 0x000000f000007945 */ /* 0x000fe20003800000 */
[--C-:B-1----:R-:W-:Y:S02]  /*0040*/  SHF.R.U32.HI R0, RZ, 0x5, R18.reuse ;  /* 0x00000005ff007819 */ /* 0x102fe40000011612 */
[----:B------:R-:W-:-:S03]  /*0050*/  SHF.R.U32.HI R2, RZ, 0x7, R18 ;  /* 0x00000007ff027819 */ /* 0x000fc60000011612 */
[----:B------:R-:W1:Y:S04]  /*0060*/  SHFL.IDX PT, R5, R0, RZ, 0x1f ;  /* 0x00001fff00057589 */ /* 0x000e6800000e0000 */
[----:B------:R2:W3:Y:S01]  /*0070*/  SHFL.IDX PT, R8, R2, RZ, 0x1f ;  /* 0x00001fff02087589 */ /* 0x0004e200000e0000 */
[----:B-1----:R-:W-:-:S13]  /*0080*/  ISETP.NE.OR P0, PT, R5, RZ, !P0 ;  /* 0x000000ff0500720c */ /* 0x002fda0004705670 */
[----:B0-23--:R-:W-:Y:S05]  /*0090*/  @P0 BRA `(.L_x_1) ;  /* 0x0000000000200947 */ /* 0x00dfea0003800000 */
[----:B------:R-:W-:Y:S02]  /*00a0*/  ULDC.64 UR4, c[0x0][0x198] ;  /* 0x0000660000047ab9 */ /* 0x000fe40000000a00 */
[----:B------:R-:W-:Y:S02]  /*00b0*/  UIADD3 UR6, UP0, UR4, 0xf0, URZ ;  /* 0x000000f004067890 */ /* 0x000fe4000ff1e03f */
[----:B------:R-:W-:Y:S02]  /*00c0*/  UIADD3 UR4, UP1, UR4, 0x1f0, URZ ;  /* 0x000001f004047890 */ /* 0x000fe4000ff3e03f */
[----:B------:R-:W-:Y:S02]  /*00d0*/  UIADD3.X UR7, URZ, UR5, URZ, UP0, !UPT ;  /* 0x000000053f077290 */ /* 0x000fe400087fe43f */
[----:B------:R-:W-:-:S07]  /*00e0*/  UIADD3.X UR5, URZ, UR5, URZ, UP1, !UPT ;  /* 0x000000053f057290 */ /* 0x000fce0008ffe43f */
[----:B------:R0:W-:Y:S02]  /*00f0*/  UTMACCTL.PF [UR6] ;  /* 0x00000000060079b9 */ /* 0x0001e40008040000 */
[----:B------:R0:W-:Y:S02]  /*0100*/  UTMACCTL.PF [UR4] ;  /* 0x00000000040079b9 */ /* 0x0001e40008040000 */
[----:B0-----:R-:W-:Y:S01]  /*0110*/  NOP ;  /* 0x0000000000007918 */ /* 0x001fe20000000000 */
.L_x_1:
[----:B------:R-:W-:Y:S05]  /*0120*/  BSYNC B0 ;  /* 0x0000000000007941 */ /* 0x000fea0003800000 */
.L_x_0:
[----:B------:R-:W0:Y:S02]  /*0130*/  SHFL.IDX PT, R2, R0, RZ, 0x1f ;  /* 0x00001fff00027589 */ /* 0x000e2400000e0000 */
[----:B0-----:R-:W-:-:S13]  /*0140*/  ISETP.NE.AND P0, PT, R2, RZ, PT ;  /* 0x000000ff0200720c */ /* 0x001fda0003f05270 */
[----:B------:R-:W-:Y:S05]  /*0150*/  @P0 BRA `(.L_x_2) ;  /* 0x0000000000680947 */ /* 0x000fea0003800000 */
[----:B------:R-:W0:Y:S01]  /*0160*/  S2UR UR8, SR_CgaCtaId ;  /* 0x00000000000879c3 */ /* 0x000e220000008800 */
[----:B------:R-:W-:Y:S01]  /*0170*/  UMOV UR4, 0x400 ;  /* 0x0000040000047882 */ /* 0x000fe20000000000 */
[----:B------:R-:W-:Y:S01]  /*0180*/  UMOV UR5, 0x1 ;  /* 0x0000000100057882 */ /* 0x000fe20000000000 */
[----:B------:R-:W-:Y:S01]  /*0190*/  UMOV UR6, 0x100 ;  /* 0x0000010000067882 */ /* 0x000fe20000000000 */
[----:B------:R-:W-:Y:S01]  /*01a0*/  ELECT P0, URZ, PT ;  /* 0x00000000003f782f */ /* 0x000fe20003800000 */
[----:B------:R-:W-:-:S04]  /*01b0*/  UIADD3 UR6, -UR6, 0x100000, URZ ;  /* 0x0010000006067890 */ /* 0x000fc8000fffe13f */
[----:B------:R-:W-:Y:S02]  /*01c0*/  USHF.L.U32 UR7, UR6, 0xb, URZ ;  /* 0x0000000b06077899 */ /* 0x000fe4000800063f */
[----:B------:R-:W-:Y:S02]  /*01d0*/  USHF.L.U32 UR6, UR6, 0x1, URZ ;  /* 0x0000000106067899 */ /* 0x000fe4000800063f */
[----:B0-----:R-:W-:Y:S02]  /*01e0*/  ULEA UR8, UR8, UR4, 0x18 ;  /* 0x0000000408087291 */ /* 0x001fe4000f8ec03f */
[----:B------:R-:W-:-:S04]  /*01f0*/  UIADD3 UR4, -UR5, 0x100000, URZ ;  /* 0x0010000005047890 */ /* 0x000fc8000fffe13f */
[----:B------:R-:W-:Y:S02]  /*0200*/  USHF.L.U32 UR5, UR4, 0xb, URZ ;  /* 0x0000000b04057899 */ /* 0x000fe4000800063f */
[----:B------:R-:W-:Y:S01]  /*0210*/  USHF.L.U32 UR4, UR4, 0x1, URZ ;  /* 0x0000000104047899 */ /* 0x000fe2000800063f */
[----:B------:R-:W0:Y:S11]  /*0220*/  FENCE.VIEW.ASYNC.S ;  /* 0x00000000000073c6 */ /* 0x000e360000000000 */
[----:B0-----:R0:W1:Y:S01]  /*0230*/  SYNCS.EXCH.64 URZ, [UR8], UR4 ;  /* 0x00000004083f75b2 */ /* 0x0010620008000100 */
[----:B------:R0:W2:Y:S01]  /*0240*/  SYNCS.EXCH.64 URZ, [UR8+0x30], UR6 ;  /* 0x00003006083f75b2 */ /* 0x0000a20008000100 */
[----:B------:R0:W3:Y:S01]  /*0250*/  SYNCS.EXCH.64 URZ, [UR8+0x8], UR4 ;  /* 0x00000804083f75b2 */ /* 0x0000e20008000100 */
[----:B------:R0:W4:Y:S01]  /*0260*/  SYNCS.EXCH.64 URZ, [UR8+0x38], UR6 ;  /* 0x00003806083f75b2 */ /* 0x0001220008000100 */
[----:B------:R0:W0:Y:S01]  /*0270*/  SYNCS.EXCH.64 URZ, [UR8+0x10], UR4 ;  /* 0x00001004083f75b2 */ /* 0x0000220008000100 */
[----:B------:R0:W0:Y:S01]  /*0280*/  SYNCS.EXCH.64 URZ, [UR8+0x40], UR6 ;  /* 0x00004006083f75b2 */ /* 0x0000220008000100 */
[----:B------:R0:W0:Y:S01]  /*0290*/  SYNCS.EXCH.64 URZ, [UR8+0x18], UR4 ;  /* 0x00001804083f75b2 */ /* 0x0000220008000100 */
[----:B------:R0:W0:Y:S01]  /*02a0*/  SYNCS.EXCH.64 URZ, [UR8+0x48], UR6 ;  /* 0x00004806083f75b2 */ /* 0x0000220008000100 */
[----:B------:R0:W0:Y:S01]  /*02b0*/  SYNCS.EXCH.64 URZ, [UR8+0x20], UR4 ;  /* 0x00002004083f75b2 */ /* 0x0000220008000100 */
[----:B------:R0:W0:Y:S01]  /*02c0*/  SYNCS.EXCH.64 URZ, [UR8+0x50], UR6 ;  /* 0x00005006083f75b2 */ /* 0x0000220008000100 */
[----:B------:R0:W0:Y:S01]  /*02d0*/  SYNCS.EXCH.64 URZ, [UR8+0x28], UR4 ;  /* 0x00002804083f75b2 */ /* 0x0000220008000100 */
[----:B------:R0:W0:Y:S01]  /*02e0*/  SYNCS.EXCH.64 URZ, [UR8+0x58], UR6 ;  /* 0x00005806083f75b2 */ /* 0x0000220008000100 */
[----:B------:R-:W-:Y:S01]  /*02f0*/  NOP ;  /* 0x0000000000007918 */ /* 0x000fe20000000000 */
.L_x_2:
[----:B------:R-:W5:Y:S01]  /*0300*/  SHFL.IDX PT, R0, R0, RZ, 0x1f ;  /* 0x00001fff00007589 */ /* 0x000f6200000e0000 */
[----:B------:R-:W1:Y:S01]  /*0310*/  LDC R2, c[0x0][0x65c] ;  /* 0x00019700ff027b82 */ /* 0x000e620000000800 */
[----:B------:R-:W-:Y:S02]  /*0320*/  ELECT P0, URZ, PT ;  /* 0x00000000003f782f */ /* 0x000fe40003800000 */
[----:B------:R-:W-:Y:S01]  /*0330*/  LOP3.LUT R6, R6, 0xfffffdff, RZ, 0xc0, !PT ;  /* 0xfffffdff06067812 */ /* 0x000fe200078ec0ff */
[----:B------:R-:W2:Y:S01]  /*0340*/  S2R R3, SR_CTAID.Y ;  /* 0x0000000000037919 */ /* 0x000ea20000002600 */
[----:B0-----:R-:W-:Y:S01]  /*0350*/  UMOV UR4, 0x20 ;  /* 0x0000002000047882 */ /* 0x001fe20000000000 */
[----:B------:R-:W-:Y:S01]  /*0360*/  ISETP.NE.AND P2, PT, R8, RZ, PT ;  /* 0x000000ff0800720c */ /* 0x000fe20003f45270 */
[----:B------:R-:W-:Y:S01]  /*0370*/  NOP ;  /* 0x0000000000007918 */ /* 0x000fe20000000000 */
[----:B------:R-:W0:Y:S01]  /*0380*/  S2R R4, SR_CTAID.X ;  /* 0x0000000000047919 */ /* 0x000e220000002500 */
[----:B------:R-:W-:Y:S01]  /*0390*/  NOP ;  /* 0x0000000000007918 */ /* 0x000fe20000000000 */
[----:B-----5:R-:W-:-:S02]  /*03a0*/  ISETP.NE.OR P0, PT, R0, RZ, !P0 ;  /* 0x000000ff0000720c */ /* 0x020fc40004705670 */
[----:B-1----:R-:W-:-:S11]  /*03b0*/  ISETP.NE.AND P3, PT, R2, 0x1, PT ;  /* 0x000000010200780c */ /* 0x002fd60003f65270 */
[----:B------:R-:W-:Y:S01]  /*03c0*/  VOTEU.ALL UP0, P0 ;  /* 0x00000000003f7886 */ /* 0x000fe20000000000 */
[----:B------:R-:W-:Y:S01]  /*03d0*/  VOTEU.ALL UP1, P0 ;  /* 0x00000000003f7886 */ /* 0x000fe20000020000 */
[----:B------:R-:W-:Y:S01]  /*03e0*/  @P3 LOP3.LUT R6, R6, 0x200, RZ, 0xfc, !PT ;  /* 0x0000020006063812 */ /* 0x000fe200078efcff */
[----:B------:R-:W0:Y:S01]  /*03f0*/  @P3 LDC R17, c[0x0][0x10] ;  /* 0x00000400ff113b82 */ /* 0x000e220000000800 */
[----:B------:R-:W-:Y:S01]  /*0400*/  SHF.R.S32.HI R6, RZ, 0x1f, R5 ;  /* 0x0000001fff067819 */ /* 0x000fe20000011405 */
[----:B------:R-:W-:Y:S01]  /*0410*/  @!UP0 UMOV UR6, 0x400 ;  /* 0x0000040000068882 */ /* 0x000fe20000000000 */
[----:B------:R-:W-:-:S04]  /*0420*/  @!UP0 UIADD3 UR4, -UR4, 0x100000, URZ ;  /* 0x0010000004048890 */ /* 0x000fc8000fffe13f */
[----:B------:R-:W-:Y:S02]  /*0430*/  @!UP0 USHF.L.U32 UR5, UR4, 0xb, URZ ;  /* 0x0000000b04058899 */ /* 0x000fe4000800063f */
[----:B------:R-:W-:Y:S01]  /*0440*/  @!UP0 USHF.L.U32 UR4, UR4, 0x1, URZ ;  /* 0x0000000104048899 */ /* 0x000fe2000800063f */
[----:B------:R-:W-:Y:S01]  /*0450*/  @P3 IMAD.MOV.U32 R7, RZ, RZ, RZ ;  /* 0x000000ffff073224 */ /* 0x000fe200078e00ff */
[----:B------:R-:W-:Y:S01]  /*0460*/  LEA.HI R6, R6, R5, RZ, 0x2 ;  /* 0x0000000506067211 */ /* 0x000fe200078f10ff */
[----:B------:R-:W-:Y:S01]  /*0470*/  @P3 IMAD.MOV.U32 R11, RZ, RZ, RZ ;  /* 0x000000ffff0b3224 */ /* 0x000fe200078e00ff */
[----:B------:R-:W1:Y:S02]  /*0480*/  @!UP0 S2UR UR7, SR_CgaCtaId ;  /* 0x00000000000789c3 */ /* 0x000e640000008800 */
[----:B------:R-:W-:Y:S01]  /*0490*/  LOP3.LUT R0, R6, 0xfffffffc, RZ, 0xc0, !PT ;  /* 0xfffffffc06007812 */ /* 0x000fe200078ec0ff */
[----:B--2---:R-:W-:-:S04]  /*04a0*/  @P3 IMAD.MOV.U32 R6, RZ, RZ, R3 ;  /* 0x000000ffff063224 */ /* 0x004fc800078e0003 */
[----:B------:R-:W-:Y:S01]  /*04b0*/  IMAD.IADD R0, R5, 0x1, -R0 ;  /* 0x0000000105007824 */ /* 0x000fe200078e0a00 */
[----:B------:R-:W2:Y:S01]  /*04c0*/  @!P3 LDC R9, c[0x0][0xc] ;  /* 0x00000300ff09bb82 */ /* 0x000ea20000000800 */
[----:B------:R-:W-:Y:S02]  /*04d0*/  IMAD.MOV.U32 R5, RZ, RZ, RZ ;  /* 0x000000ffff057224 */ /* 0x000fe400078e00ff */
[----:B0-----:R-:W-:-:S04]  /*04e0*/  @P3 IMAD.WIDE.U32 R16, R4, R17, R6 ;  /* 0x0000001104103225 */ /* 0x001fc800078e0006 */
[----:B------:R-:W-:Y:S01]  /*04f0*/  @P3 IMAD.IADD R17, R17, 0x1, R11 ;  /* 0x0000000111113824 */ /* 0x000fe200078e020b */
[----:B-1----:R-:W-:Y:S01]  /*0500*/  @!UP0 ULEA UR6, UR7, UR6, 0x18 ;  /* 0x0000000607068291 */ /* 0x002fe2000f8ec03f */
[----:B------:R-:W-:Y:S01]  /*0510*/  VOTEU.ALL UP0, P0 ;  /* 0x00000000003f7886 */ /* 0x000fe20000000000 */
[----:B------:R-:W-:-:S04]  /*0520*/  ISETP.NE.AND P0, PT, R0, 0x3, PT ;  /* 0x000000030000780c */ /* 0x000fc80003f05270 */
[----:B------:R-:W-:Y:S01]  /*0530*/  ISETP.EQ.OR P0, PT, R0, RZ, !P0 ;  /* 0x000000ff0000720c */ /* 0x000fe20004702670 */
[----:B--2---:R-:W-:-:S03]  /*0540*/  @!P3 IMAD.WIDE.U32 R6, R9, R3, R4 ;  /* 0x000000030906b225 */ /* 0x004fc600078e0004 */
[C---:B------:R-:W-:Y:S01]  /*0550*/  ISETP.EQ.AND P0, PT, R8.reuse, RZ, P0 ;  /* 0x000000ff0800720c */ /* 0x040fe20000702270 */
[----:B------:R-:W-:Y:S01]  /*0560*/  VIADD R8, R8, 0xffffffff ;  /* 0xffffffff08087836 */ /* 0x000fe20000000000 */
[----:B------:R-:W0:Y:S02]  /*0570*/  FENCE.VIEW.ASYNC.S ;  /* 0x00000000000073c6 */ /* 0x000e240000000000 */
[----:B0-----:R0:W3:Y:S01]  /*0580*/  @!UP0 SYNCS.EXCH.64 URZ, [UR6+0x70], UR4 ;  /* 0x00007004063f85b2 */ /* 0x0010e20008000100 */
[----:B------:R-:W-:Y:S01]  /*0590*/  @!P3 IMAD.MOV.U32 R16, RZ, RZ, R6 ;  /* 0x000000ffff10b224 */ /* 0x000fe200078e0006 */
[----:B------:R-:W-:Y:S01]  /*05a0*/  SEL R19, RZ, 0x1, !P0 ;  /* 0x00000001ff137807 */ /* 0x000fe20004000000 */
[----:B------:R-:W-:Y:S01]  /*05b0*/  @!P3 IMAD.MOV.U32 R17, RZ, RZ, R7 ;  /* 0x000000ffff11b224 */ /* 0x000fe200078e0007 */
[----:B------:R-:W-:-:S04]  /*05c0*/  ISETP.GE.U32.AND P1, PT, R8, 0x2, PT ;  /* 0x000000020800780c */ /* 0x000fc80003f26070 */
[----:B------:R-:W-:Y:S01]  /*05d0*/  SEL R19, R19, 0x2, P1 ;  /* 0x0000000213137807 */ /* 0x000fe20000800000 */
[----:B------:R0:W3:Y:S01]  /*05e0*/  @!UP1 SYNCS.EXCH.64 URZ, [UR6+0x78], UR4 ;  /* 0x00007804063f95b2 */ /* 0x0000e20008000100 */
[----:B------:R-:W-:Y:S01]  /*05f0*/  NOP ;  /* 0x0000000000007918 */ /* 0x000fe20000000000 */
[----:B---34-:R-:W-:Y:S06]  /*0600*/  BAR.SYNC.DEFER_BLOCKING 0x0 ;  /* 0x0000000000007b1d */ /* 0x018fec0000010000 */
[----:B------:R-:W-:Y:S05]  /*0610*/  @!P2 BRA `(.L_x_3) ;  /* 0x0000006000dca947 */ /* 0x000fea0003800000 */
[----:B------:R-:W-:-:S13]  /*0620*/  ISETP.GT.U32.AND P0, PT, R8, 0x1, PT ;  /* 0x000000010800780c */ /* 0x000fda0003f04070 */
[----:B0-----:R-:W-:Y:S05]  /*0630*/  @P0 EXIT ;  /* 0x000000000000094d */ /* 0x001fea0003800000 */
[----:B------:R-:W-:Y:S01]  /*0640*/  ULDC.64 UR4, c[0x0][0x650] ;  /* 0x0001940000047ab9 */ /* 0x000fe20000000a00 */
[----:B------:R-:W-:Y:S01]  /*0650*/  PRMT R0, RZ, 0x7610, R0 ;  /* 0x00007610ff007816 */ /* 0x000fe20000000000 */
[----:B------:R-:W-:Y:S01]  /*0660*/  IMAD.MOV.U32 R96, RZ, RZ, -0x1 ;  /* 0xffffffffff607424 */ /* 0x000fe200078e00ff */
[----:B------:R-:W-:Y:S01]  /*0670*/  ISETP.GE.U32.AND P0, PT, R16, UR4, PT ;  /* 0x0000000410007c0c */ /* 0x000fe2000bf06070 */
[----:B------:R-:W-:Y:S02]  /*0680*/  IMAD.MOV.U32 R97, RZ, RZ, -0x1 ;  /* 0xffffffffff617424 */ /* 0x000fe400078e00ff */
[----:B------:R-:W-:Y:S01]  /*0690*/  IMAD.MOV.U32 R95, RZ, RZ, -0x1 ;  /* 0xffffffffff5f7424 */ /* 0x000fe200078e00ff */
[----:B------:R-:W-:-:S13]  /*06a0*/  ISETP.GE.U32.AND.EX P0, PT, R17, UR5, PT, P0 ;  /* 0x0000000511007c0c */ /* 0x000fda000bf06100 */
[----:B------:R-:W-:Y:S05]  /*06b0*/  @P0 BRA `(.L_x_4) ;  /* 0x0000000400540947 */ /* 0x000fea0003800000 */
[----:B------:R-:W0:Y:S01]  /*06c0*/  LDC.64 R14, c[0x0][0x628] ;  /* 0x00018a00ff0e7b82 */ /* 0x000e220000000a00 */
[----:B------:R-:W-:Y:S02]  /*06d0*/  IMAD.MOV.U32 R6, RZ, RZ, R16 ;  /* 0x000000ffff067224 */ /* 0x000fe400078e0010 */
[----:B------:R-:W-:-:S05]  /*06e0*/  IMAD.MOV.U32 R7, RZ, RZ, R17 ;  /* 0x000000ffff077224 */ /* 0x000fca00078e0011 */
[----:B------:R-:W1:Y:S08]  /*06f0*/  LDC R0, c[0x0][0x630] ;  /* 0x00018c00ff007b82 */ /* 0x000e700000000800 */
[----:B------:R-:W2:Y:S01]  /*0700*/  LDC.64 R20, c[0x0][0x620] ;  /* 0x00018800ff147b82 */ /* 0x000ea20000000a00 */
[----:B0-----:R-:W-:-:S04]  /*0710*/  ISETP.NE.U32.AND P0, PT, R14, RZ, PT ;  /* 0x000000ff0e00720c */ /* 0x001fc80003f05070 */
[----:B------:R-:W-:-:S13]  /*0720*/  ISETP.NE.AND.EX P0, PT, R15, RZ, PT, P0 ;  /* 0x000000ff0f00720c */ /* 0x000fda0003f05300 */
[----:B-12---:R-:W-:Y:S05]  /*0730*/  @!P0 BRA `(.L_x_5) ;  /* 0x0000000000288947 */ /* 0x006fea0003800000 */
[----:B------:R-:W0:Y:S02]  /*0740*/  LDC R11, c[0x0][0x634] ;  /* 0x00018d00ff0b7b82 */ /* 0x000e240000000800 */
[----:B0-----:R-:W-:-:S05]  /*0750*/  IADD3 R11, P0, R16, R11, RZ ;  /* 0x0000000b100b7210 */ /* 0x001fca0007f1e0ff */
[----:B------:R-:W-:-:S04]  /*0760*/  IMAD.X R13, RZ, RZ, R17, P0 ;  /* 0x000000ffff0d7224 */ /* 0x000fc800000e0611 */
[----:B------:R-:W-:-:S04]  /*0770*/  IMAD.WIDE.U32 R6, R13, R14, RZ ;  /* 0x0000000e0d067225 */ /* 0x000fc800078e00ff */
[----:B------:R-:W-:-:S04]  /*0780*/  IMAD.WIDE.U32 R8, P0, R11, R15, R6 ;  /* 0x0000000f0b087225 */ /* 0x000fc80007800006 */
[----:B------:R-:W-:-:S04]  /*0790*/  IMAD.WIDE.U32 R6, R11, R14, RZ ;  /* 0x0000000e0b067225 */ /* 0x000fc800078e00ff */
[----:B------:R-:W-:Y:S01]  /*07a0*/  IMAD.X R11, RZ, RZ, RZ, P0 ;  /* 0x000000ffff0b7224 */ /* 0x000fe200000e06ff */
[----:B------:R-:W-:Y:S01]  /*07b0*/  IADD3 RZ, P0, R7, R8, RZ ;  /* 0x0000000807ff7210 */ /* 0x000fe20007f1e0ff */
[----:B------:R-:W-:-:S04]  /*07c0*/  IMAD.MOV.U32 R10, RZ, RZ, R9 ;  /* 0x000000ffff0a7224 */ /* 0x000fc800078e0009 */
[----:B------:R-:W-:-:S08]  /*07d0*/  IMAD.WIDE.U32.X R6, R13, R15, R10, P0 ;  /* 0x0000000f0d067225 */ /* 0x000fd000000e040a */
.L_x_5:
[-CC-:B------:R-:W-:Y:S01]  /*07e0*/  SHF.R.U64 R95, R6, R0.reuse, R7.reuse ;  /* 0x00000000065f7219 */ /* 0x180fe20000001207 */
[----:B------:R-:W0:Y:S01]  /*07f0*/  LDC R10, c[0x0][0x618] ;  /* 0x00018600ff0a7b82 */ /* 0x000e220000000800 */
[----:B------:R-:W-:Y:S01]  /*0800*/  SHF.R.U32.HI R5, RZ, R0, R7 ;  /* 0x00000000ff057219 */ /* 0x000fe20000011607 */
[----:B------:R-:W-:Y:S01]  /*0810*/  ULDC UR4, c[0x0][0x150] ;  /* 0x0000540000047ab9 */ /* 0x000fe20000000800 */
[----:B------:R-:W-:Y:S02]  /*0820*/  IADD3 R9, P0, RZ, -R95, RZ ;  /* 0x8000005fff097210 */ /* 0x000fe40007f1e0ff */
[----:B------:R-:W-:-:S03]  /*0830*/  I2FP.F32.U32 R0, R4 ;  /* 0x0000000400007245 */ /* 0x000fc60000201000 */
[----:B------:R-:W1:Y:S01]  /*0840*/  LDC.64 R26, c[0x0][0x640] ;  /* 0x00019000ff1a7b82 */ /* 0x000e620000000a00 */
[----:B------:R-:W-:Y:S02]  /*0850*/  IMAD.X R11, RZ, RZ, ~R5, P0 ;  /* 0x000000ffff0b7224 */ /* 0x000fe400000e0e05 */
[----:B------:R-:W-:Y:S01]  /*0860*/  FMUL R0, R0, UR4 ;  /* 0x0000000400007c20 */ /* 0x000fe20008400000 */
[----:B------:R-:W-:Y:S01]  /*0870*/  IMAD.WIDE.U32 R6, R9, R20, R16 ;  /* 0x0000001409067225 */ /* 0x000fe200078e0010 */
[----:B------:R-:W-:-:S03]  /*0880*/  ULDC UR4, c[0x0][0x154] ;  /* 0x0000550000047ab9 */ /* 0x000fc60000000800 */
[----:B------:R-:W-:Y:S01]  /*0890*/  IMAD R8, R11, R20, RZ ;  /* 0x000000140b087224 */ /* 0x000fe200078e02ff */
[----:B------:R-:W2:Y:S01]  /*08a0*/  LDC R5, c[0x0][0x144] ;  /* 0x00005100ff057b82 */ /* 0x000ea20000000800 */
[----:B------:R-:W3:Y:S02]  /*08b0*/  F2I.U32.TRUNC.NTZ R0, R0 ;  /* 0x0000000000007305 */ /* 0x000ee4000020f000 */
[----:B------:R-:W-:-:S04]  /*08c0*/  IMAD R9, R9, R21, R8 ;  /* 0x0000001509097224 */ /* 0x000fc800078e0208 */
[----:B------:R-:W-:Y:S01]  /*08d0*/  IMAD.IADD R7, R7, 0x1, R9 ;  /* 0x0000000107077824 */ /* 0x000fe200078e0209 */
[----:B------:R-:W4:Y:S01]  /*08e0*/  LDC R12, c[0x0][0x608] ;  /* 0x00018200ff0c7b82 */ /* 0x000f220000000800 */
[----:B------:R-:W-:-:S03]  /*08f0*/  IMAD.MOV.U32 R9, RZ, RZ, -0x1 ;  /* 0xffffffffff097424 */ /* 0x000fc600078e00ff */
[-CC-:B0-----:R-:W-:Y:S02]  /*0900*/  SHF.R.U64 R20, R6, R10.reuse, R7.reuse ;  /* 0x0000000a06147219 */ /* 0x181fe40000001207 */
[----:B------:R-:W-:Y:S02]  /*0910*/  I2FP.F32.U32 R6, R3 ;  /* 0x0000000300067245 */ /* 0x000fe40000201000 */
[----:B------:R-:W0:Y:S01]  /*0920*/  LDC R24, c[0x0][0x658] ;  /* 0x00019600ff187b82 */ /* 0x000e220000000800 */
[----:B-1----:R-:W-:Y:S01]  /*0930*/  ISETP.NE.U32.AND P0, PT, R26, RZ, PT ;  /* 0x000000ff1a00720c */ /* 0x002fe20003f05070 */
[----:B---3--:R-:W-:Y:S01]  /*0940*/  IMAD.MOV R8, RZ, RZ, -R0 ;  /* 0x000000ffff087224 */ /* 0x008fe200078e0a00 */
[----:B------:R-:W-:Y:S01]  /*0950*/  SHF.R.U32.HI R7, RZ, R10, R7 ;  /* 0x0000000aff077219 */ /* 0x000fe20000011607 */
[----:B------:R-:W-:Y:S01]  /*0960*/  FMUL R6, R6, UR4 ;  /* 0x0000000406067c20 */ /* 0x000fe20008400000 */
[----:B------:R-:W-:-:S03]  /*0970*/  ISETP.NE.AND.EX P0, PT, R27, RZ, PT, P0 ;  /* 0x000000ff1b00720c */ /* 0x000fc60003f05300 */
[----:B------:R-:W1:Y:S01]  /*0980*/  LDC R14, c[0x0][0x148] ;  /* 0x00005200ff0e7b82 */ /* 0x000e620000000800 */
[----:B--2---:R-:W-:-:S07]  /*0990*/  IMAD R0, R5, R8, R4 ;  /* 0x0000000805007224 */ /* 0x004fce00078e0204 */
[----:B------:R-:W2:Y:S01]  /*09a0*/  LDC R22, c[0x0][0x600] ;  /* 0x00018000ff167b82 */ /* 0x000ea20000000800 */
[-CC-:B----4-:R-:W-:Y:S02]  /*09b0*/  SHF.R.U64 R28, R20, R12.reuse, R7.reuse ;  /* 0x0000000c141c7219 */ /* 0x190fe40000001207 */
[----:B------:R-:W-:Y:S01]  /*09c0*/  SHF.R.U32.HI R5, RZ, R12, R7 ;  /* 0x0000000cff057219 */ /* 0x000fe20000011607 */
[----:B------:R-:W-:Y:S01]  /*09d0*/  IMAD.MOV.U32 R7, RZ, RZ, 0x1 ;  /* 0x00000001ff077424 */ /* 0x000fe200078e00ff */
[----:B------:R3:W4:Y:S03]  /*09e0*/  F2I.U32.TRUNC.NTZ R12, R6 ;  /* 0x00000006000c7305 */ /* 0x000726000020f000 */
[----:B------:R-:W1:Y:S01]  /*09f0*/  LDC R15, c[0x0][0x648] ;  /* 0x00019200ff0f7b82 */ /* 0x000e620000000800 */
[-C--:B0-----:R-:W-:Y:S02]  /*0a00*/  SHF.L.U32 R4, R9, R24.reuse, RZ ;  /* 0x0000001809047219 */ /* 0x081fe400000006ff */
[----:B------:R-:W-:-:S02]  /*0a10*/  SHF.R.U64 R30, R28, R24, R5 ;  /* 0x000000181c1e7219 */ /* 0x000fc40000001205 */
[----:B------:R-:W-:Y:S02]  /*0a20*/  LOP3.LUT R11, RZ, R4, RZ, 0x33, !PT ;  /* 0x00000004ff0b7212 */ /* 0x000fe400078e33ff */
[-C--:B------:R-:W-:Y:S01]  /*0a30*/  SHF.R.U32.HI R5, RZ, R24.reuse, R5 ;  /* 0x00000018ff057219 */ /* 0x080fe20000011605 */
[----:B------:R-:W0:Y:S01]  /*0a40*/  LDC R21, c[0x0][0x638] ;  /* 0x00018e00ff157b82 */ /* 0x000e220000000800 */
[----:B------:R-:W-:Y:S01]  /*0a50*/  SHF.L.U32 R10, R7, R24, RZ ;  /* 0x00000018070a7219 */ /* 0x000fe200000006ff */
[----:B------:R-:W-:-:S06]  /*0a60*/  IMAD.MOV.U32 R4, RZ, RZ, R30 ;  /* 0x000000ffff047224 */ /* 0x000fcc00078e001e */
[----:B------:R-:W0:Y:S01]  /*0a70*/  LDC R96, c[0x0][0x610] ;  /* 0x00018400ff607b82 */ /* 0x000e220000000800 */
[----:B---34-:R-:W-:Y:S05]  /*0a80*/  @!P0 BRA `(.L_x_6) ;  /* 0x0000000000288947 */ /* 0x018fea0003800000 */
[----:B------:R-:W3:Y:S02]  /*0a90*/  LDC R9, c[0x0][0x64c] ;  /* 0x00019300ff097b82 */ /* 0x000ee40000000800 */
[----:B---3--:R-:W-:-:S05]  /*0aa0*/  IADD3 R9, P0, R30, R9, RZ ;  /* 0x000000091e097210 */ /* 0x008fca0007f1e0ff */
        /* <DEDUP_REMOVED lines=8> */
.L_x_6:
[----:B-1----:R-:W-:Y:S01]  /*0b30*/  SHF.R.U64 R4, R4, R15, R5 ;  /* 0x0000000f04047219 */ /* 0x002fe20000001205 */
[----:B--2---:R-:W-:Y:S01]  /*0b40*/  VIADD R5, R22, 0xffffffff ;  /* 0xffffffff16057836 */ /* 0x004fe20000000000 */
[----:B------:R-:W-:Y:S01]  /*0b50*/  LOP3.LUT R11, R28, R11, RZ, 0xc0, !PT ;  /* 0x0000000b1c0b7212 */ /* 0x000fe200078ec0ff */
[----:B------:R-:W-:Y:S02]  /*0b60*/  IMAD.MOV R12, RZ, RZ, -R12 ;  /* 0x000000ffff0c7224 */ /* 0x000fe400078e0a0c */
[----:B------:R-:W-:Y:S01]  /*0b70*/  IMAD.MOV R6, RZ, RZ, -R4 ;  /* 0x000000ffff067224 */ /* 0x000fe200078e0a04 */
[----:B------:R-:W-:Y:S01]  /*0b80*/  LOP3.LUT R5, R20, R5, RZ, 0xc0, !PT ;  /* 0x0000000514057212 */ /* 0x000fe200078ec0ff */
[----:B------:R-:W-:Y:S02]  /*0b90*/  @P3 IMAD R0, R14, R12, R3 ;  /* 0x0000000c0e003224 */ /* 0x000fe400078e0203 */
[----:B------:R-:W-:Y:S02]  /*0ba0*/  IMAD R11, R10, R4, R11 ;  /* 0x000000040a0b7224 */ /* 0x000fe400078e020b */
[----:B0-----:R-:W-:-:S02]  /*0bb0*/  IMAD R3, R6, R21, R30 ;  /* 0x0000001506037224 */ /* 0x001fc400078e021e */
[----:B------:R-:W-:Y:S02]  /*0bc0*/  IMAD R96, R11, R96, R0 ;  /* 0x000000600b607224 */ /* 0x000fe400078e0200 */
[----:B------:R-:W-:Y:S02]  /*0bd0*/  IMAD R3, R3, R22, R5 ;  /* 0x0000001603037224 */ /* 0x000fe400078e0205 */
[----:B------:R-:W-:-:S03]  /*0be0*/  IMAD.MOV.U32 R0, RZ, RZ, 0x1 ;  /* 0x00000001ff007424 */ /* 0x000fc600078e00ff */
[----:B------:R-:W-:Y:S02]  /*0bf0*/  SEL R97, R3, R96, !P3 ;  /* 0x0000006003617207 */ /* 0x000fe40005800000 */
[----:B------:R-:W-:-:S07]  /*0c00*/  SEL R96, R96, R3, !P3 ;  /* 0x0000000360607207 */ /* 0x000fce0005800000 */
.L_x_4:
[----:B------:R-:W-:-:S08]  /*0c10*/  NOP ;  /* 0x0000000000007918 */ /* 0x000fd00000000000 */
[----:B------:R-:W0:Y:S02]  /*0c20*/  USETMAXREG.TRY_ALLOC.CTAPOOL UP0, 0xe8 ;  /* 0x000000e8000079c8 */ /* 0x000e240008000600 */
[----:B0-----:R-:W-:-:S13]  /*0c30*/  PLOP3.LUT P0, PT, PT, PT, UP0, 0x80, 0x0 ;  /* 0x000000000000781c */ /* 0x001fda0003f0f008 */
[----:B------:R-:W-:Y:S05]  /*0c40*/  @!P0 BRA `(.L_x_4) ;  /* 0xfffffffc00f08947 */ /* 0x000fea000383ffff */
[----:B------:R-:W-:Y:S01]  /*0c50*/  ULDC.64 UR4, c[0x0][0x598] ;  /* 0x0001660000047ab9 */ /* 0x000fe20000000a00 */
[----:B------:R-:W-:Y:S01]  /*0c60*/  ULDC.64 UR36, c[0x0][0x208] ;  /* 0x0000820000247ab9 */ /* 0x000fe20000000a00 */
[----:B------:R-:W-:-:S04]  /*0c70*/  ISETP.NE.U32.AND P0, PT, RZ, UR4, PT ;  /* 0x00000004ff007c0c */ /* 0x000fc8000bf05070 */
[----:B------:R-:W-:-:S13]  /*0c80*/  ISETP.NE.AND.EX P0, PT, RZ, UR5, PT, P0 ;  /* 0x00000005ff007c0c */ /* 0x000fda000bf05300 */
[----:B------:R-:W-:Y:S05]  /*0c90*/  @!P0 BRA `(.L_x_7) ;  /* 0x00000000001c8947 */ /* 0x000fea0003800000 */
[----:B------:R-:W0:Y:S02]  /*0ca0*/  LDC.64 R4, c[0x0][0x598] ;  /* 0x00016600ff047b82 */ /* 0x000e240000000a00 */
[----:B0-----:R-:W2:Y:S02]  /*0cb0*/  LDG.E.64 R4, desc[UR36][R4.64] ;  /* 0x0000002404047981 */ /* 0x001ea4000c1e1b00 */
[----:B--2---:R-:W-:-:S04]  /*0cc0*/  ISETP.NE.U32.AND P0, PT, R4, RZ, PT ;  /* 0x000000ff0400720c */ /* 0x004fc80003f05070 */
[----:B------:R-:W-:-:S13]  /*0cd0*/  ISETP.NE.AND.EX P0, PT, R5, RZ, PT, P0 ;  /* 0x000000ff0500720c */ /* 0x000fda0003f05300 */
[----:B------:R-:W-:Y:S05]  /*0ce0*/  @!P0 BRA `(.L_x_7) ;  /* 0x0000000000088947 */ /* 0x000fea0003800000 */
[----:B------:R0:W5:Y:S01]  /*0cf0*/  LD.E R22, desc[UR36][R4.64] ;  /* 0x0000002404167980 */ /* 0x000162000c101900 */
[----:B------:R-:W-:Y:S05]  /*0d00*/  BRA `(.L_x_8) ;  /* 0x0000000000247947 */ /* 0x000fea0003800000 */
.L_x_7:
[----:B------:R-:W-:Y:S02]  /*0d10*/  ULDC.64 UR4, c[0x0][0x588] ;  /* 0x0001620000047ab9 */ /* 0x000fe40000000a00 */
[----:B------:R-:W-:-:S04]  /*0d20*/  ISETP.NE.U32.AND P0, PT, RZ, UR4, PT ;  /* 0x00000004ff007c0c */ /* 0x000fc8000bf05070 */
[----:B------:R-:W-:-:S13]  /*0d30*/  ISETP.NE.AND.EX P0, PT, RZ, UR5, PT, P0 ;  /* 0x00000005ff007c0c */ /* 0x000fda000bf05300 */
[----:B------:R-:W-:Y:S05]  /*0d40*/  @!P0 BRA `(.L_x_9) ;  /* 0x00000000000c8947 */ /* 0x000fea0003800000 */
[----:B------:R-:W0:Y:S02]  /*0d50*/  LDC.64 R22, c[0x0][0x588] ;  /* 0x00016200ff167b82 */ /* 0x000e240000000a00 */
[----:B0-----:R1:W5:Y:S01]  /*0d60*/  LDG.E R22, desc[UR36][R22.64] ;  /* 0x0000002416167981 */ /* 0x001362000c1e1900 */
[----:B------:R-:W-:Y:S05]  /*0d70*/  BRA `(.L_x_8) ;  /* 0x0000000000087947 */ /* 0x000fea0003800000 */
.L_x_9:
[----:B------:R-:W-:Y:S02]  /*0d80*/  ULDC UR4, c[0x0][0x580] ;  /* 0x0001600000047ab9 */ /* 0x000fe40000000800 */
[----:B------:R-:W-:-:S07]  /*0d90*/  IMAD.U32 R22, RZ, RZ, UR4 ;  /* 0x00000004ff167e24 */ /* 0x000fce000f8e00ff */
.L_x_8:
[----:B------:R-:W-:Y:S02]  /*0da0*/  ULDC.64 UR4, c[0x0][0x5a0] ;  /* 0x0001680000047ab9 */ /* 0x000fe40000000a00 */
[----:B------:R-:W-:-:S04]  /*0db0*/  ISETP.NE.U32.AND P0, PT, RZ, UR4, PT ;  /* 0x00000004ff007c0c */ /* 0x000fc8000bf05070 */
[----:B------:R-:W-:-:S13]  /*0dc0*/  ISETP.NE.AND.EX P0, PT, RZ, UR5, PT, P0 ;  /* 0x00000005ff007c0c */ /* 0x000fda000bf05300 */
[----:B------:R-:W-:Y:S05]  /*0dd0*/  @!P0 BRA `(.L_x_10) ;  /* 0x00000000001c8947 */ /* 0x000fea0003800000 */
[----:B0-----:R-:W0:Y:S02]  /*0de0*/  LDC.64 R4, c[0x0][0x5a0] ;  /* 0x00016800ff047b82 */ /* 0x001e240000000a00 */
[----:B0-----:R-:W2:Y:S02]  /*0df0*/  LDG.E.64 R4, desc[UR36][R4.64] ;  /* 0x0000002404047981 */ /* 0x001ea4000c1e1b00 */
[----:B--2---:R-:W-:-:S04]  /*0e00*/  ISETP.NE.U32.AND P0, PT, R4, RZ, PT ;  /* 0x000000ff0400720c */ /* 0x004fc80003f05070 */
[----:B------:R-:W-:-:S13]  /*0e10*/  ISETP.NE.AND.EX P0, PT, R5, RZ, PT, P0 ;  /* 0x000000ff0500720c */ /* 0x000fda0003f05300 */
[----:B------:R-:W-:Y:S05]  /*0e20*/  @!P0 BRA `(.L_x_10) ;  /* 0x0000000000088947 */ /* 0x000fea0003800000 */
[----:B------:R0:W5:Y:S01]  /*0e30*/  LD.E R94, desc[UR36][R4.64] ;  /* 0x00000024045e7980 */ /* 0x000162000c101900 */
[----:B------:R-:W-:Y:S05]  /*0e40*/  BRA `(.L_x_11) ;  /* 0x0000000000247947 */ /* 0x000fea0003800000 */
.L_x_10:
[----:B------:R-:W-:Y:S02]  /*0e50*/  ULDC.64 UR4, c[0x0][0x590] ;  /* 0x0001640000047ab9 */ /* 0x000fe40000000a00 */
[----:B------:R-:W-:-:S04]  /*0e60*/  ISETP.NE.U32.AND P0, PT, RZ, UR4, PT ;  /* 0x00000004ff007c0c */ /* 0x000fc8000bf05070 */
[----:B------:R-:W-:-:S13]  /*0e70*/  ISETP.NE.AND.EX P0, PT, RZ, UR5, PT, P0 ;  /* 0x00000005ff007c0c */ /* 0x000fda000bf05300 */
[----:B------:R-:W-:Y:S05]  /*0e80*/  @!P0 BRA `(.L_x_12) ;  /* 0x00000000000c8947 */ /* 0x000fea0003800000 */
[----:B0-----:R-:W0:Y:S02]  /*0e90*/  LDC.64 R4, c[0x0][0x590] ;  /* 0x00016400ff047b82 */ /* 0x001e240000000a00 */
[----:B0-----:R2:W5:Y:S01]  /*0ea0*/  LDG.E R94, desc[UR36][R4.64] ;  /* 0x00000024045e7981 */ /* 0x001562000c1e1900 */
[----:B------:R-:W-:Y:S05]  /*0eb0*/  BRA `(.L_x_11) ;  /* 0x0000000000087947 */ /* 0x000fea0003800000 */
.L_x_12:
[----:B------:R-:W-:Y:S02]  /*0ec0*/  ULDC UR4, c[0x0][0x584] ;  /* 0x0001610000047ab9 */ /* 0x000fe40000000800 */
[----:B------:R-:W-:-:S07]  /*0ed0*/  IMAD.U32 R94, RZ, RZ, UR4 ;  /* 0x00000004ff5e7e24 */ /* 0x000fce000f8e00ff */
.L_x_11:
[----:B------:R-:W-:-:S13]  /*0ee0*/  LOP3.LUT P0, RZ, R0, 0xff, RZ, 0xc0, !PT ;  /* 0x000000ff00ff7812 */ /* 0x000fda000780c0ff */
[----:B------:R-:W-:Y:S05]  /*0ef0*/  @!P0 EXIT ;  /* 0x000000000000894d */ /* 0x000fea0003800000 */
[----:B------:R-:W3:Y:S01]  /*0f00*/  LDC.64 R88, c[0x0][0x5c8] ;  /* 0x00017200ff587b82 */ /* 0x000ee20000000a00 */
[----:B------:R-:W-:Y:S01]  /*0f10*/  ULDC UR4, c[0x0][0x28c] ;  /* 0x0000a30000047ab9 */ /* 0x000fe20000000800 */
[----:B------:R-:W-:Y:S01]  /*0f20*/  UMOV UR38, URZ ;  /* 0x0000003f00267c82 */ /* 0x000fe20008000000 */
[----:B------:R-:W-:Y:S01]  /*0f30*/  UIADD3 UR4, UR4, 0x3f, URZ ;  /* 0x0000003f04047890 */ /* 0x000fe2000fffe03f */
[----:B------:R-:W-:-:S03]  /*0f40*/  UMOV UR39, URZ ;  /* 0x0000003f00277c82 */ /* 0x000fc60008000000 */
[----:B------:R-:W-:-:S04]  /*0f50*/  USHF.R.S32.HI UR5, URZ, 0x1f, UR4 ;  /* 0x0000001f3f057899 */ /* 0x000fc80008011404 */
[----:B------:R-:W-:-:S04]  /*0f60*/  ULEA.HI UR5, UR5, UR4, URZ, 0x6 ;  /* 0x0000000405057291 */ /* 0x000fc8000f8f303f */
[----:B------:R-:W-:Y:S01]  /*0f70*/  USHF.R.S32.HI UR40, URZ, 0x6, UR5 ;  /* 0x000000063f287899 */ /* 0x000fe20008011405 */
[C-C-:B---3--:R-:W-:Y:S01]  /*0f80*/  SHF.L.U64.HI R93, R88.reuse, 0x7, R89.reuse ;  /* 0x00000007585d7819 */ /* 0x148fe20000010259 */
[C---:B------:R-:W-:Y:S01]  /*0f90*/  IMAD.SHL.U32 R90, R88.reuse, 0x80, RZ ;  /* 0x00000080585a7824 */ /* 0x040fe200078e00ff */
[C-C-:B------:R-:W-:Y:S02]  /*0fa0*/  SHF.L.U64.HI R92, R88.reuse, 0x3, R89.reuse ;  /* 0x00000003585c7819 */ /* 0x140fe40000010259 */
[C---:B------:R-:W-:Y:S01]  /*0fb0*/  SHF.L.U64.HI R91, R88.reuse, 0x8, R89 ;  /* 0x00000008585b7819 */ /* 0x040fe20000010259 */
[C---:B------:R-:W-:Y:S02]  /*0fc0*/  IMAD.SHL.U32 R89, R88.reuse, 0x8, RZ ;  /* 0x0000000858597824 */ /* 0x040fe400078e00ff */
[----:B------:R-:W-:-:S07]  /*0fd0*/  IMAD.SHL.U32 R88, R88, 0x100, RZ ;  /* 0x0000010058587824 */ /* 0x000fce00078e00ff */
.L_x_160:
[----:B------:R-:W-:Y:S01]  /*0fe0*/  LOP3.LUT R0, R18, 0x80, RZ, 0xc0, !PT ;  /* 0x0000008012007812 */ /* 0x000fe200078ec0ff */
[----:B------:R-:W3:Y:S01]  /*0ff0*/  S2UR UR7, SR_CgaCtaId ;  /* 0x00000000000779c3 */ /* 0x000ee20000008800 */
[----:B------:R-:W-:Y:S02]  /*1000*/  UMOV UR6, 0x400 ;  /* 0x0000040000067882 */ /* 0x000fe40000000000 */
[----:B------:R-:W-:-:S06]  /*1010*/  SHF.R.U32.HI R0, RZ, 0x7, R0 ;  /* 0x00000007ff007819 */ /* 0x000fcc0000011600 */
[----:B----4-:R-:W4:Y:S01]  /*1020*/  SHFL.IDX PT, R0, R0, RZ, 0x1f ;  /* 0x00001fff00007589 */ /* 0x010f2200000e0000 */
[----:B---3--:R-:W-:Y:S01]  /*1030*/  ULEA UR6, UR7, UR6, 0x18 ;  /* 0x0000000607067291 */ /* 0x008fe2000f8ec03f */
[----:B----4-:R-:W-:-:S13]  /*1040*/  R2UR UR4, R0 ;  /* 0x00000000000472ca */ /* 0x010fda00000e0000 */
[----:B------:R-:W-:-:S04]  /*1050*/  ULEA.HI UR5, UR4, UR4, URZ, 0x1 ;  /* 0x0000000404057291 */ /* 0x000fc8000f8f083f */
[----:B------:R-:W-:-:S04]  /*1060*/  ULOP3.LUT UR5, UR5, 0xffffe, URZ, 0xc0, !UPT ;  /* 0x000ffffe05057892 */ /* 0x000fc8000f8ec03f */
[----:B------:R-:W-:-:S03]  /*1070*/  UIADD3 UR5, UR4, -UR5, URZ ;  /* 0x8000000504057290 */ /* 0x000fc6000fffe03f */
[----:B------:R-:W-:Y:S01]  /*1080*/  ULDC UR4, c[0x0][0x28c] ;  /* 0x0000a30000047ab9 */ /* 0x000fe20000000800 */
[----:B------:R-:W-:Y:S01]  /*1090*/  ULEA UR5, UR5, UR6, 0xc ;  /* 0x0000000605057291 */ /* 0x000fe2000f8e603f */
[----:B------:R-:W-:-:S03]  /*10a0*/  ISETP.LT.AND P0, PT, RZ, UR4, PT ;  /* 0x00000004ff007c0c */ /* 0x000fc6000bf01270 */
[----:B------:R-:W-:-:S04]  /*10b0*/  UIADD3 UR5, UR5, 0x180, URZ ;  /* 0x0000018005057890 */ /* 0x000fc8000fffe03f */
[----:B------:R-:W-:-:S04]  /*10c0*/  USHF.R.U32.HI UR5, URZ, 0x4, UR5 ;  /* 0x000000043f057899 */ /* 0x000fc80008011605 */
[----:B------:R-:W-:Y:S02]  /*10d0*/  ULOP3.LUT UR41, UR5, 0x3fff, URZ, 0xc0, !UPT ;  /* 0x00003fff05297892 */ /* 0x000fe4000f8ec03f */
[----:B012---:R-:W-:Y:S10]  /*10e0*/  @P0 BRA `(.L_x_13) ;  /* 0x0000000000400947 */ /* 0x007ff40003800000 */
[----:B------:R-:W-:Y:S01]  /*10f0*/  MOV R0, 0x0 ;  /* 0x0000000000007802 */ /* 0x000fe20000000f00 */
[----:B------:R-:W-:Y:S01]  /*1100*/  ULDC.64 UR4, c[0x4][0x68] ;  /* 0x01001a0000047ab9 */ /* 0x000fe20000000a00 */
[----:B------:R-:W-:Y:S01]  /*1110*/  ULDC.64 UR6, c[0x4][0x8] ;  /* 0x0100020000067ab9 */ /* 0x000fe20000000a00 */
[----:B0-2---:R-:W-:Y:S01]  /*1120*/  IMAD.U32 R4, RZ, RZ, UR4 ;  /* 0x00000004ff047e24 */ /* 0x005fe2000f8e00ff */
[----:B------:R0:W2:Y:S01]  /*1130*/  LDC.64 R14, c[0x4][R0] ;  /* 0x01000000000e7b82 */ /* 0x0000a20000000a00 */
[----:B------:R-:W-:Y:S01]  /*1140*/  IMAD.U32 R5, RZ, RZ, UR5 ;  /* 0x00000005ff057e24 */ /* 0x000fe2000f8e00ff */
[----:B------:R-:W-:Y:S01]  /*1150*/  ULDC.64 UR4, c[0x4][0x70] ;  /* 0x01001c0000047ab9 */ /* 0x000fe20000000a00 */
[----:B------:R-:W-:Y:S02]  /*1160*/  IMAD.U32 R10, RZ, RZ, UR6 ;  /* 0x00000006ff0a7e24 */ /* 0x000fe4000f8e00ff */
[----:B------:R-:W-:Y:S02]  /*1170*/  IMAD.U32 R6, RZ, RZ, UR4 ;  /* 0x00000004ff067e24 */ /* 0x000fe4000f8e00ff */
[----:B------:R-:W-:-:S02]  /*1180*/  IMAD.U32 R7, RZ, RZ, UR5 ;  /* 0x00000005ff077e24 */ /* 0x000fc4000f8e00ff */
[----:B------:R-:W-:Y:S02]  /*1190*/  IMAD.U32 R11, RZ, RZ, UR7 ;  /* 0x00000007ff0b7e24 */ /* 0x000fe4000f8e00ff */
[----:B------:R-:W-:Y:S02]  /*11a0*/  IMAD.MOV.U32 R8, RZ, RZ, 0x1e1 ;  /* 0x000001e1ff087424 */ /* 0x000fe400078e00ff */
[----:B------:R-:W-:Y:S02]  /*11b0*/  IMAD.MOV.U32 R12, RZ, RZ, 0x1 ;  /* 0x00000001ff0c7424 */ /* 0x000fe400078e00ff */
[----:B0-----:R-:W-:-:S07]  /*11c0*/  IMAD.MOV.U32 R13, RZ, RZ, RZ ;  /* 0x000000ffff0d7224 */ /* 0x001fce00078e00ff */
[----:B------:R-:W-:-:S07]  /*11d0*/  LEPC R20, `(.L_x_13) ;  /* 0x000000001014794e */ /* 0x000fce0000000000 */
[----:B-12--5:R-:W-:Y:S05]  /*11e0*/  CALL.ABS.NOINC R14 ;  /* 0x000000000e007343 */ /* 0x026fea0003c00000 */
.L_x_13:
[----:B------:R-:W-:-:S04]  /*11f0*/  LOP3.LUT R0, R19, 0x1, RZ, 0xfc, !PT ;  /* 0x0000000113007812 */ /* 0x000fc800078efcff */
[----:B------:R-:W-:-:S13]  /*1200*/  ISETP.NE.AND P0, PT, R0, 0x3, PT ;  /* 0x000000030000780c */ /* 0x000fda0003f05270 */
[----:B------:R-:W-:Y:S05]  /*1210*/  @!P0 BRA `(.L_x_14) ;  /* 0x0000000000048947 */ /* 0x000fea0003800000 */
[----:B------:R-:W-:Y:S01]  /*1220*/  BPT.TRAP 0x1 ;  /* 0x000000040000795c */ /* 0x000fe20000300000 */
.L_x_14:
[----:B------:R-:W3:Y:S01]  /*1230*/  S2UR UR5, SR_CgaCtaId ;  /* 0x00000000000579c3 */ /* 0x000ee20000008800 */
[----:B------:R-:W-:Y:S01]  /*1240*/  UMOV UR4, 0x400 ;  /* 0x0000040000047882 */ /* 0x000fe20000000000 */
[----:B------:R-:W-:Y:S02]  /*1250*/  IMAD.U32 R0, RZ, RZ, UR38 ;  /* 0x00000026ff007e24 */ /* 0x000fe4000f8e00ff */
[----:B------:R-:W-:-:S03]  /*1260*/  IMAD.U32 R3, RZ, RZ, UR39 ;  /* 0x00000027ff037e24 */ /* 0x000fc6000f8e00ff */
[----:B------:R-:W-:Y:S01]  /*1270*/  SHF.L.U32 R0, R0, 0x1f, RZ ;  /* 0x0000001f00007819 */ /* 0x000fe200000006ff */
[----:B---3--:R-:W-:-:S06]  /*1280*/  ULEA UR4, UR5, UR4, 0x18 ;  /* 0x0000000405047291 */ /* 0x008fcc000f8ec03f */
[----:B------:R-:W-:-:S04]  /*1290*/  IMAD.U32 R6, RZ, RZ, UR4 ;  /* 0x00000004ff067e24 */ /* 0x000fc8000f8e00ff */
[----:B------:R-:W-:-:S04]  /*12a0*/  IMAD R3, R3, 0x8, R6 ;  /* 0x0000000803037824 */ /* 0x000fc800078e0206 */
[----:B------:R3:W4:Y:S01]  /*12b0*/  SYNCS.PHASECHK.TRANS64.TRYWAIT P1, [R3+URZ], R0 ;  /* 0x00000000030075a7 */ /* 0x000722000802017f */
[----:B------:R-:W-:Y:S05]  /*12c0*/  @!P0 BRA `(.L_x_15) ;  /* 0x0000000000048947 */ /* 0x000fea0003800000 */
[----:B------:R-:W-:Y:S01]  /*12d0*/  BPT.TRAP 0x1 ;  /* 0x000000040000795c */ /* 0x000fe20000300000 */
.L_x_15:
[----:B----4-:R-:W-:Y:S05]  /*12e0*/  @P1 BRA `(.L_x_16) ;  /* 0x0000000000081947 */ /* 0x010fea0003800000 */
[----:B------:R-:W4:Y:S02]  /*12f0*/  SYNCS.PHASECHK.TRANS64.TRYWAIT P1, [R3+URZ], R0 ;  /* 0x00000000030075a7 */ /* 0x000f24000802017f */
[----:B----4-:R-:W-:Y:S05]  /*1300*/  @!P1 BRA `(.L_x_17) ;  /* 0x0000006c00749947 */ /* 0x010fea0003800000 */
.L_x_16:
[----:B------:R-:W-:-:S04]  /*1310*/  UISETP.LT.AND UP0, UPT, UR40, 0x1, UPT ;  /* 0x000000012800788c */ /* 0x000fc8000bf01270 */
[----:B------:R-:W-:-:S06]  /*1320*/  USEL UR4, UR40, 0x1, UP0 ;  /* 0x0000000128047887 */ /* 0x000fcc0008000000 */
[----:B---34-:R-:W-:Y:S01]  /*1330*/  IMAD.U32 R0, RZ, RZ, UR4 ;  /* 0x00000004ff007e24 */ /* 0x018fe2000f8e00ff */
[----:B------:R-:W-:Y:S05]  /*1340*/  WARPSYNC.ALL ;  /* 0x0000000000007948 */ /* 0x000fea0003800000 */
[----:B------:R-:W-:-:S04]  /*1350*/  IADD3 R0, -R0, UR40, RZ ;  /* 0x0000002800007c10 */ /* 0x000fc8000fffe1ff */
[----:B------:R-:W-:Y:S02]  /*1360*/  ISETP.GE.AND P1, PT, R0, 0x1, PT ;  /* 0x000000010000780c */ /* 0x000fe40003f26270 */
[----:B------:R-:W-:Y:S01]  /*1370*/  R2UR UR4, R6 ;  /* 0x00000000060472ca */ /* 0x000fe200000e0000 */
[----:B------:R-:W-:Y:S01]  /*1380*/  WARPGROUP.ARRIVE ;  /* 0x00000000000079c5 */ /* 0x000fe20000000000 */
[----:B------:R-:W-:Y:S01]  /*1390*/  UMOV UR9, 0x80000020 ;  /* 0x8000002000097882 */ /* 0x000fe20000000000 */
[----:B------:R-:W-:-:S10]  /*13a0*/  UMOV UR11, 0x80000020 ;  /* 0x80000020000b7882 */ /* 0x000fd40000000000 */
[----:B------:R-:W-:-:S04]  /*13b0*/  UIADD3 UR4, UR4, 0x30180, URZ ;  /* 0x0003018004047890 */ /* 0x000fc8000fffe03f */
[----:B------:R-:W-:-:S04]  /*13c0*/  USHF.R.U32.HI UR4, URZ, 0x4, UR4 ;  /* 0x000000043f047899 */ /* 0x000fc80008011604 */
[----:B------:R-:W-:Y:S02]  /*13d0*/  ULOP3.LUT UR5, UR4, 0x3fff, URZ, 0xc0, !UPT ;  /* 0x00003fff04057892 */ /* 0x000fe4000f8ec03f */
[----:B------:R-:W-:Y:S02]  /*13e0*/  ULOP3.LUT UR4, UR41, 0x10000, URZ, 0xfc, !UPT ;  /* 0x0001000029047892 */ /* 0x000fe4000f8efc3f */
[----:B------:R-:W-:Y:S02]  /*13f0*/  ULOP3.LUT UR5, UR5, 0x10000, URZ, 0xfc, !UPT ;  /* 0x0001000005057892 */ /* 0x000fe4000f8efc3f */
[----:B------:R-:W-:Y:S02]  /*1400*/  ULEA UR7, UR39, UR4, 0xb ;  /* 0x0000000427077291 */ /* 0x000fe4000f8e583f */
[----:B------:R-:W-:Y:S02]  /*1410*/  ULEA UR6, UR39, UR5, 0x7 ;  /* 0x0000000527067291 */ /* 0x000fe4000f8e383f */
[----:B------:R-:W-:-:S02]  /*1420*/  UIADD3 UR12, UR7, 0x200, URZ ;  /* 0x00000200070c7890 */ /* 0x000fc4000fffe03f */
[----:B------:R-:W-:Y:S02]  /*1430*/  UIADD3 UR13, UR7, 0x400, URZ ;  /* 0x00000400070d7890 */ /* 0x000fe4000fffe03f */
[----:B------:R-:W-:Y:S01]  /*1440*/  UMOV UR8, UR7 ;  /* 0x0000000700087c82 */ /* 0x000fe20008000000 */
[----:B------:R-:W-:Y:S01]  /*1450*/  UMOV UR10, UR6 ;  /* 0x00000006000a7c82 */ /* 0x000fe20008000000 */
[----:B------:R-:W-:Y:S01]  /*1460*/  UIADD3 UR14, UR7, 0x600, URZ ;  /* 0x00000600070e7890 */ /* 0x000fe2000fffe03f */
[----:B------:R-:W-:Y:S01]  /*1470*/  IGMMA.64x32x32.S8.S8 R72, gdesc[UR8], RZ, !UPT, gsb0 ;  /* 0x01200000084879f1 */ /* 0x000fe2000c0410ff */
[----:B------:R-:W-:Y:S01]  /*1480*/  UMOV UR8, UR12 ;  /* 0x0000000c00087c82 */ /* 0x000fe20008000000 */
[----:B------:R-:W-:Y:S01]  /*1490*/  UMOV UR9, 0x80000020 ;  /* 0x8000002000097882 */ /* 0x000fe20000000000 */
[----:B------:R-:W-:Y:S01]  /*14a0*/  UIADD3 UR12, UR7, 0x402, URZ ;  /* 0x00000402070c7890 */ /* 0x000fe2000fffe03f */
[----:B------:R-:W-:Y:S02]  /*14b0*/  WARPGROUP.DEPBAR.LE gsb0, 0x0 ;  /* 0x00008000000079c5 */ /* 0x000fe40000010000 */
[----:B------:R-:W-:-:S06]  /*14c0*/  WARPGROUP.ARRIVE ;  /* 0x00000000000079c5 */ /* 0x000fcc0000000000 */
[----:B------:R-:W-:Y:S01]  /*14d0*/  IGMMA.64x32x32.S8.S8 R56, gdesc[UR8], RZ, !UPT, gsb0 ;  /* 0x01200000083879f1 */ /* 0x000fe2000c0410ff */
[----:B------:R-:W-:Y:S01]  /*14e0*/  UMOV UR8, UR13 ;  /* 0x0000000d00087c82 */ /* 0x000fe20008000000 */
[----:B------:R-:W-:Y:S01]  /*14f0*/  UMOV UR9, 0x80000020 ;  /* 0x8000002000097882 */ /* 0x000fe20000000000 */
        /* <DEDUP_REMOVED lines=8> */
[----:B------:R-:W-:Y:S02]  /*1580*/  UIADD3 UR8, UR7, 0x2, URZ ;  /* 0x0000000207087890 */ /* 0x000fe4000fffe03f */
[----:B------:R-:W-:Y:S01]  /*1590*/  UIADD3 UR10, UR6, 0x2, URZ ;  /* 0x00000002060a7890 */ /* 0x000fe2000fffe03f */
[----:B------:R-:W-:Y:S01]  /*15a0*/  UMOV UR9, 0x80000020 ;  /* 0x8000002000097882 */ /* 0x000fe20000000000 */
[----:B------:R-:W-:Y:S01]  /*15b0*/  UMOV UR11, 0x80000020 ;  /* 0x80000020000b7882 */ /* 0x000fe20000000000 */
[----:B------:R-:W-:Y:S02]  /*15c0*/  UIADD3 UR6, UR7, 0x202, URZ ;  /* 0x0000020207067890 */ /* 0x000fe4000fffe03f */
[----:B------:R-:W-:Y:S01]  /*15d0*/  UIADD3 UR7, UR7, 0x602, URZ ;  /* 0x0000060207077890 */ /* 0x000fe2000fffe03f */
[----:B------:R-:W-:Y:S02]  /*15e0*/  WARPGROUP.DEPBAR.LE gsb0, 0x0 ;  /* 0x00008000000079c5 */ /* 0x000fe40000010000 */
[----:B------:R-:W-:-:S06]  /*15f0*/  WARPGROUP.ARRIVE ;  /* 0x00000000000079c5 */ /* 0x000fcc0000000000 */
[----:B------:R-:W-:Y:S01]  /*1600*/  IGMMA.64x32x32.S8.S8 R72, gdesc[UR8], R72, gsb0 ;  /* 0x01200000084879f1 */ /* 0x000fe20008041048 */
[----:B------:R-:W-:Y:S01]  /*1610*/  UMOV UR8, UR6 ;  /* 0x0000000600087c82 */ /* 0x000fe20008000000 */
[----:B------:R-:W-:Y:S01]  /*1620*/  UMOV UR9, 0x80000020 ;  /* 0x8000002000097882 */ /* 0x000fe20000000000 */
        /* <DEDUP_REMOVED lines=12> */
[----:B------:R-:W-:Y:S03]  /*16f0*/  IGMMA.64x32x32.S8.S8 R24, gdesc[UR8], R24, gsb0 ;  /* 0x01200000081879f1 */ /* 0x000fe60008041018 */
[----:B------:R-:W-:Y:S02]  /*1700*/  WARPGROUP.DEPBAR.LE gsb0, 0x0 ;  /* 0x00008000000079c5 */ /* 0x000fe40000010000 */
[----:B------:R-:W-:Y:S05]  /*1710*/  @!P1 BRA `(.L_x_18) ;  /* 0x0000000400789947 */ /* 0x000fea0003800000 */
[----:B------:R-:W-:Y:S02]  /*1720*/  UIADD3 UR6, UR39, 0x1, URZ ;  /* 0x0000000127067890 */ /* 0x000fe4000fffe03f */
[----:B------:R-:W-:Y:S02]  /*1730*/  IMAD.U32 R3, RZ, RZ, UR39 ;  /* 0x00000027ff037e24 */ /* 0x000fe4000f8e00ff */
[----:B------:R-:W-:-:S04]  /*1740*/  UISETP.NE.AND UP0, UPT, UR6, 0x6, UPT ;  /* 0x000000060600788c */ /* 0x000fc8000bf05270 */
[----:B------:R-:W-:Y:S02]  /*1750*/  USEL UR7, URZ, 0x1, UP0 ;  /* 0x000000013f077887 */ /* 0x000fe40008000000 */
[----:B------:R-:W-:Y:S02]  /*1760*/  USEL UR6, UR6, URZ, UP0 ;  /* 0x0000003f06067287 */ /* 0x000fe40008000000 */
[----:B------:R-:W-:-:S06]  /*1770*/  ULOP3.LUT UR7, UR38, UR7, URZ, 0x3c, !UPT ;  /* 0x0000000726077292 */ /* 0x000fcc000f8e3c3f */
[----:B------:R-:W-:-:S07]  /*1780*/  IMAD.U32 R7, RZ, RZ, UR7 ;  /* 0x00000007ff077e24 */ /* 0x000fce000f8e00ff */
.L_x_25:
[----:B------:R-:W-:Y:S05]  /*1790*/  @!P0 BRA `(.L_x_19) ;  /* 0x0000000000048947 */ /* 0x000fea0003800000 */
[----:B------:R-:W-:Y:S01]  /*17a0*/  BPT.TRAP 0x1 ;  /* 0x000000040000795c */ /* 0x000fe20000300000 */
.L_x_19:
[----:B------:R-:W3:Y:S01]  /*17b0*/  S2UR UR8, SR_CgaCtaId ;  /* 0x00000000000879c3 */ /* 0x000ee20000008800 */
[----:B------:R-:W-:Y:S01]  /*17c0*/  UMOV UR7, 0x400 ;  /* 0x0000040000077882 */ /* 0x000fe20000000000 */
[----:B0-2---:R-:W-:Y:S01]  /*17d0*/  IMAD.U32 R5, RZ, RZ, UR6 ;  /* 0x00000006ff057e24 */ /* 0x005fe2000f8e00ff */
[----:B------:R-:W-:Y:S01]  /*17e0*/  SHF.L.U32 R4, R7, 0x1f, RZ ;  /* 0x0000001f07047819 */ /* 0x000fe200000006ff */
[----:B---3--:R-:W-:-:S06]  /*17f0*/  ULEA UR7, UR8, UR7, 0x18 ;  /* 0x0000000708077291 */ /* 0x008fcc000f8ec03f */
[----:B------:R-:W-:-:S04]  /*1800*/  IMAD.U32 R6, RZ, RZ, UR7 ;  /* 0x00000007ff067e24 */ /* 0x000fc8000f8e00ff */
[----:B------:R-:W-:-:S04]  /*1810*/  IMAD R5, R5, 0x8, R6 ;  /* 0x0000000805057824 */ /* 0x000fc800078e0206 */
[----:B------:R0:W2:Y:S01]  /*1820*/  SYNCS.PHASECHK.TRANS64.TRYWAIT P1, [R5+URZ], R4 ;  /* 0x00000004050075a7 */ /* 0x0000a2000802017f */
[----:B------:R-:W-:Y:S05]  /*1830*/  @!P0 BRA `(.L_x_20) ;  /* 0x0000000000048947 */ /* 0x000fea0003800000 */
[----:B------:R-:W-:Y:S01]  /*1840*/  BPT.TRAP 0x1 ;  /* 0x000000040000795c */ /* 0x000fe20000300000 */
.L_x_20:
[----:B--2---:R-:W-:Y:S05]  /*1850*/  @P1 BRA `(.L_x_21) ;  /* 0x0000000000081947 */ /* 0x004fea0003800000 */
[----:B------:R-:W2:Y:S02]  /*1860*/  SYNCS.PHASECHK.TRANS64.TRYWAIT P1, [R5+URZ], R4 ;  /* 0x00000004050075a7 */ /* 0x000ea4000802017f */
[----:B--2---:R-:W-:Y:S05]  /*1870*/  @!P1 BRA `(.L_x_22) ;  /* 0x00000068002c9947 */ /* 0x004fea0003800000 */
.L_x_21:
[----:B------:R-:W-:Y:S01]  /*1880*/  ULEA UR7, UR6, UR5, 0x7 ;  /* 0x0000000506077291 */ /* 0x000fe2000f8e383f */
[----:B------:R-:W-:Y:S01]  /*1890*/  WARPGROUP.ARRIVE ;  /* 0x00000000000079c5 */ /* 0x000fe20000000000 */
[----:B------:R-:W-:Y:S01]  /*18a0*/  ULEA UR12, UR6, UR4, 0xb ;  /* 0x00000004060c7291 */ /* 0x000fe2000f8e583f */
[----:B------:R-:W-:Y:S01]  /*18b0*/  UMOV UR11, 0x80000020 ;  /* 0x80000020000b7882 */ /* 0x000fe20000000000 */
[----:B------:R-:W-:Y:S02]  /*18c0*/  UMOV UR9, 0x80000020 ;  /* 0x8000002000097882 */ /* 0x000fe40000000000 */
[----:B------:R-:W-:Y:S01]  /*18d0*/  UIADD3 UR13, UR12, 0x200, URZ ;  /* 0x000002000c0d7890 */ /* 0x000fe2000fffe03f */
[----:B------:R-:W-:Y:S02]  /*18e0*/  UMOV UR10, UR7 ;  /* 0x00000007000a7c82 */ /* 0x000fe40008000000 */
[----:B------:R-:W-:Y:S01]  /*18f0*/  UMOV UR8, UR12 ;  /* 0x0000000c00087c82 */ /* 0x000fe20008000000 */
[----:B------:R-:W-:Y:S01]  /*1900*/  UIADD3 UR14, UR12, 0x400, URZ ;  /* 0x000004000c0e7890 */ /* 0x000fe2000fffe03f */
[----:B------:R-:W-:Y:S01]  /*1910*/  IGMMA.64x32x32.S8.S8 R72, gdesc[UR8], R72, gsb0 ;  /* 0x01200000084879f1 */ /* 0x000fe20008041048 */
[----:B------:R-:W-:Y:S01]  /*1920*/  UMOV UR9, 0x80000020 ;  /* 0x8000002000097882 */ /* 0x000fe20000000000 */
[----:B------:R-:W-:Y:S01]  /*1930*/  UMOV UR8, UR13 ;  /* 0x0000000d00087c82 */ /* 0x000fe20008000000 */
[----:B------:R-:W-:-:S02]  /*1940*/  UIADD3 UR15, UR12, 0x600, URZ ;  /* 0x000006000c0f7890 */ /* 0x000fc4000fffe03f */
        /* <DEDUP_REMOVED lines=40> */
[----:B------:R-:W-:Y:S01]  /*1bd0*/  BPT.TRAP 0x1 ;  /* 0x000000040000795c */ /* 0x000fe20000300000 */
.L_x_23:
[----:B0-2---:R-:W-:Y:S01]  /*1be0*/  IMAD R4, R3, 0x8, R6 ;  /* 0x0000000803047824 */ /* 0x005fe200078e0206 */
[----:B------:R-:W-:-:S03]  /*1bf0*/  ISETP.GT.U32.AND P1, PT, R19, 0x1, PT ;  /* 0x000000011300780c */ /* 0x000fc60003f24070 */
[----:B------:R-:W-:-:S05]  /*1c00*/  VIADD R4, R4, 0x30 ;  /* 0x0000003004047836 */ /* 0x000fca0000000000 */
[----:B------:R-:W-:-:S04]  /*1c10*/  PRMT R4, RZ, 0x654, R4 ;  /* 0x00000654ff047816 */ /* 0x000fc80000000004 */
[----:B------:R0:W-:Y:S01]  /*1c20*/  SYNCS.ARRIVE.TRANS64.RED.A1T0 RZ, [R4+URZ], RZ ;  /* 0x000000ff04ff79a7 */ /* 0x0001e2000810043f */
[----:B------:R-:W-:Y:S05]  /*1c30*/  @P1 BRA `(.L_x_24) ;  /* 0x0000000000041947 */ /* 0x000fea0003800000 */
[----:B------:R-:W-:Y:S01]  /*1c40*/  BPT.TRAP 0x1 ;  /* 0x000000040000795c */ /* 0x000fe20000300000 */
.L_x_24:
[----:B------:R-:W-:Y:S01]  /*1c50*/  UIADD3 UR6, UR6, 0x1, URZ ;  /* 0x0000000106067890 */ /* 0x000fe2000fffe03f */
[C---:B------:R-:W-:Y:S01]  /*1c60*/  ISETP.GT.AND P2, PT, R0.reuse, 0x1, PT ;  /* 0x000000010000780c */ /* 0x040fe20003f44270 */
[----:B------:R-:W-:Y:S02]  /*1c70*/  VIADD R3, R3, 0x1 ;  /* 0x0000000103037836 */ /* 0x000fe40000000000 */
[----:B------:R-:W-:Y:S01]  /*1c80*/  UISETP.NE.AND UP0, UPT, UR6, 0x6, UPT ;  /* 0x000000060600788c */ /* 0x000fe2000bf05270 */
[----:B------:R-:W-:Y:S02]  /*1c90*/  VIADD R0, R0, 0xffffffff ;  /* 0xffffffff00007836 */ /* 0x000fe40000000000 */
[C---:B------:R-:W-:Y:S01]  /*1ca0*/  ISETP.NE.AND P1, PT, R3.reuse, 0x6, PT ;  /* 0x000000060300780c */ /* 0x040fe20003f25270 */
[----:B------:R-:W-:Y:S02]  /*1cb0*/  USEL UR7, URZ, 0x1, UP0 ;  /* 0x000000013f077887 */ /* 0x000fe40008000000 */
[----:B------:R-:W-:Y:S01]  /*1cc0*/  USEL UR6, UR6, URZ, UP0 ;  /* 0x0000003f06067287 */ /* 0x000fe20008000000 */
[----:B------:R-:W-:-:S03]  /*1cd0*/  SEL R3, R3, RZ, P1 ;  /* 0x000000ff03037207 */ /* 0x000fc60000800000 */
[----:B------:R-:W-:Y:S01]  /*1ce0*/  LOP3.LUT R7, R7, UR7, RZ, 0x3c, !PT ;  /* 0x0000000707077c12 */ /* 0x000fe2000f8e3cff */
[----:B------:R-:W-:Y:S07]  /*1cf0*/  @P2 BRA `(.L_x_25) ;  /* 0xfffffff800a42947 */ /* 0x000fee000383ffff */
.L_x_18:
[----:B------:R-:W3:Y:S02]  /*1d00*/  LDC R0, c[0x0][0x28c] ;  /* 0x0000a300ff007b82 */ /* 0x000ee40000000800 */
[----:B---3--:R-:W-:-:S13]  /*1d10*/  ISETP.GE.AND P1, PT, R0, 0x1, PT ;  /* 0x000000010000780c */ /* 0x008fda0003f26270 */
[----:B------:R-:W-:Y:S05]  /*1d20*/  @!P1 BRA `(.L_x_26) ;  /* 0x0000000000409947 */ /* 0x000fea0003800000 */
[----:B------:R-:W-:Y:S05]  /*1d30*/  @!P0 BRA `(.L_x_27) ;  /* 0x0000000000048947 */ /* 0x000fea0003800000 */
[----:B------:R-:W-:Y:S01]  /*1d40*/  BPT.TRAP 0x1 ;  /* 0x000000040000795c */ /* 0x000fe20000300000 */
.L_x_27:
[----:B------:R-:W-:Y:S01]  /*1d50*/  UISETP.LT.AND UP0, UPT, UR40, 0x1, UPT ;  /* 0x000000012800788c */ /* 0x000fe2000bf01270 */
[----:B------:R-:W-:-:S03]  /*1d60*/  ISETP.GT.U32.AND P0, PT, R19, 0x1, PT ;  /* 0x000000011300780c */ /* 0x000fc60003f04070 */
[----:B------:R-:W-:-:S04]  /*1d70*/  USEL UR6, UR40, 0x1, UP0 ;  /* 0x0000000128067887 */ /* 0x000fc80008000000 */
[----:B------:R-:W-:-:S04]  /*1d80*/  UIADD3 UR6, UR39, UR40, -UR6 ;  /* 0x0000002827067290 */ /* 0x000fc8000fffe806 */
[----:B------:R-:W-:-:S04]  /*1d90*/  UIMAD.WIDE.U32 UR4, UR6, -0x55555555, URZ ;  /* 0xaaaaaaab060478a5 */ /* 0x000fc8000f8e003f */
[----:B------:R-:W-:-:S04]  /*1da0*/  USHF.R.U32.HI UR4, URZ, 0x2, UR5 ;  /* 0x000000023f047899 */ /* 0x000fc80008011605 */
[----:B------:R-:W-:-:S06]  /*1db0*/  UIMAD UR6, UR4, -0x6, UR6 ;  /* 0xfffffffa040678a4 */ /* 0x000fcc000f8e0206 */
[----:B------:R-:W-:-:S04]  /*1dc0*/  IMAD.U32 R3, RZ, RZ, UR6 ;  /* 0x00000006ff037e24 */ /* 0x000fc8000f8e00ff */
[----:B------:R-:W-:-:S04]  /*1dd0*/  IMAD R0, R3, 0x8, R6 ;  /* 0x0000000803007824 */ /* 0x000fc800078e0206 */
[----:B------:R-:W-:-:S05]  /*1de0*/  VIADD R0, R0, 0x30 ;  /* 0x0000003000007836 */ /* 0x000fca0000000000 */
[----:B------:R-:W-:-:S04]  /*1df0*/  PRMT R0, RZ, 0x654, R0 ;  /* 0x00000654ff007816 */ /* 0x000fc80000000000 */
[----:B------:R3:W-:Y:S01]  /*1e00*/  SYNCS.ARRIVE.TRANS64.RED.A1T0 RZ, [R0+URZ], RZ ;  /* 0x000000ff00ff79a7 */ /* 0x0007e2000810043f */
[----:B------:R-:W-:Y:S05]  /*1e10*/  @P0 BRA `(.L_x_26) ;  /* 0x0000000000040947 */ /* 0x000fea0003800000 */
[----:B------:R-:W-:Y:S01]  /*1e20*/  BPT.TRAP 0x1 ;  /* 0x000000040000795c */ /* 0x000fe20000300000 */
.L_x_26:
[----:B------:R-:W4:Y:S01]  /*1e30*/  LDC R7, c[0x0][0x288] ;  /* 0x0000a200ff077b82 */ /* 0x000f220000000800 */
[--C-:B---3--:R-:W-:Y:S01]  /*1e40*/  SHF.R.U32.HI R0, RZ, 0x2, R18.reuse ;  /* 0x00000002ff007819 */ /* 0x108fe20000011612 */
[----:B------:R-:W-:Y:S01]  /*1e50*/  IMAD.SHL.U32 R97, R97, 0x20, RZ ;  /* 0x0000002061617824 */ /* 0x000fe200078e00ff */
[----:B0-2---:R-:W-:Y:S01]  /*1e60*/  SHF.R.U32.HI R5, RZ, 0x7, R18 ;  /* 0x00000007ff057819 */ /* 0x005fe20000011612 */
[----:B------:R-:W-:Y:S01]  /*1e70*/  UIADD3 UR39, UR40, UR39, URZ ;  /* 0x0000002728277290 */ /* 0x000fe2000fffe03f */
[----:B------:R-:W-:Y:S01]  /*1e80*/  LOP3.LUT R3, R0, 0x7, RZ, 0xc0, !PT ;  /* 0x0000000700037812 */ /* 0x000fe200078ec0ff */
[C---:B------:R-:W-:Y:S01]  /*1e90*/  IMAD.SHL.U32 R14, R18.reuse, 0x2, RZ ;  /* 0x00000002120e7824 */ /* 0x040fe200078e00ff */
[----:B------:R-:W-:Y:S01]  /*1ea0*/  LOP3.LUT R0, R5, 0x1, RZ, 0xc0, !PT ;  /* 0x0000000105007812 */ /* 0x000fe200078ec0ff */
[----:B------:R-:W-:Y:S01]  /*1eb0*/  UISETP.GT.U32.AND UP0, UPT, UR39, 0x5, UPT ;  /* 0x000000052700788c */ /* 0x000fe2000bf04070 */
[----:B------:R-:W-:Y:S01]  /*1ec0*/  LOP3.LUT R4, R18, 0x60, RZ, 0xc0, !PT ;  /* 0x0000006012047812 */ /* 0x000fe200078ec0ff */
[----:B------:R-:W-:Y:S01]  /*1ed0*/  ULDC UR7, c[0x0][0x284] ;  /* 0x0000a10000077ab9 */ /* 0x000fe20000000800 */
[----:B------:R-:W-:Y:S01]  /*1ee0*/  UISETP.GE.U32.AND UP1, UPT, UR40, 0x6, UPT ;  /* 0x000000062800788c */ /* 0x000fe2000bf26070 */
[----:B------:R-:W-:Y:S01]  /*1ef0*/  IMAD.SHL.U32 R8, R0, 0x40, RZ ;  /* 0x0000004000087824 */ /* 0x000fe200078e00ff */
[----:B------:R-:W-:Y:S01]  /*1f00*/  SHF.R.U32.HI R6, RZ, 0x1, R4 ;  /* 0x00000001ff067819 */ /* 0x000fe20000011604 */
[----:B------:R-:W-:Y:S01]  /*1f10*/  UISETP.LT.U32.AND UP0, UPT, UR40, 0x6, UP0 ;  /* 0x000000062800788c */ /* 0x000fe20008701070 */
[----:B------:R-:W-:Y:S01]  /*1f20*/  LOP3.LUT R4, R18, 0x3, RZ, 0xc0, !PT ;  /* 0x0000000312047812 */ /* 0x000fe200078ec0ff */
[----:B------:R-:W-:Y:S01]  /*1f30*/  ULDC.64 UR8, c[0x0][0x5d0] ;  /* 0x0001740000087ab9 */ /* 0x000fe20000000a00 */
[--C-:B------:R-:W-:Y:S01]  /*1f40*/  IADD3 R5, RZ, -R6, -R3.reuse ;  /* 0x80000006ff057210 */ /* 0x100fe20007ffe803 */
[----:B------:R-:W-:Y:S01]  /*1f50*/  UIMAD.WIDE.U32 UR4, UR39, -0x55555555, URZ ;  /* 0xaaaaaaab270478a5 */ /* 0x000fe2000f8e003f */
[----:B------:R-:W-:Y:S01]  /*1f60*/  LOP3.LUT R101, R8, 0x40, R3, 0xe2, !PT ;  /* 0x0000004008657812 */ /* 0x000fe200078ee203 */
[----:B------:R-:W-:Y:S01]  /*1f70*/  IMAD.SHL.U32 R3, R96, 0x200, RZ ;  /* 0x0000020060037824 */ /* 0x000fe200078e00ff */
[----:B------:R-:W-:Y:S01]  /*1f80*/  SHF.R.S32.HI R20, RZ, 0x1f, R95 ;  /* 0x0000001fff147819 */ /* 0x000fe2000001145f */
[----:B------:R-:W-:Y:S01]  /*1f90*/  USEL UR6, URZ, 0x1, !UP0 ;  /* 0x000000013f067887 */ /* 0x000fe2000c000000 */
[C---:B------:R-:W-:Y:S01]  /*1fa0*/  LOP3.LUT R14, R97.reuse, 0x6, R14, 0xf8, !PT ;  /* 0x00000006610e7812 */ /* 0x040fe200078ef80e */
[----:B----4-:R-:W-:Y:S01]  /*1fb0*/  IMAD R8, R4, -0x2, R7 ;  /* 0xfffffffe04087824 */ /* 0x010fe200078e0207 */
[----:B------:R-:W-:Y:S01]  /*1fc0*/  ISETP.GE.AND P0, PT, R97, R7, PT ;  /* 0x000000076100720c */ /* 0x000fe20003f06270 */
[----:B------:R-:W-:Y:S01]  /*1fd0*/  IMAD R4, R20, UR8, RZ ;  /* 0x0000000814047c24 */ /* 0x000fe2000f8e02ff */
[----:B------:R-:W-:Y:S01]  /*1fe0*/  SHF.R.S32.HI R15, RZ, 0x1f, R14 ;  /* 0x0000001fff0f7819 */ /* 0x000fe2000001140e */
[----:B------:R-:W-:Y:S01]  /*1ff0*/  IMAD.WIDE R10, R96, 0x200, RZ ;  /* 0x00000200600a7825 */ /* 0x000fe200078e02ff */
[----:B------:R-:W-:Y:S01]  /*2000*/  ISETP.GE.OR P0, PT, R3, UR7, P0 ;  /* 0x0000000703007c0c */ /* 0x000fe20008706670 */
[----:B------:R-:W-:-:S02]  /*2010*/  USHF.R.U32.HI UR4, URZ, 0x2, UR5 ;  /* 0x000000023f047899 */ /* 0x000fc40008011605 */
[----:B------:R-:W-:Y:S01]  /*2020*/  IMAD R0, R0, -0x40, R5 ;  /* 0xffffffc000007824 */ /* 0x000fe200078e0205 */
[----:B------:R-:W-:Y:S01]  /*2030*/  ULOP3.LUT UR38, UR38, UR6, URZ, 0x3c, !UPT ;  /* 0x0000000626267292 */ /* 0x000fe2000f8e3c3f */
[C---:B------:R-:W-:Y:S01]  /*2040*/  IMAD R9, R95.reuse, UR9, R4 ;  /* 0x000000095f097c24 */ /* 0x040fe2000f8e0204 */
[----:B------:R-:W-:Y:S01]  /*2050*/  LOP3.LUT R101, R10, R101, R6, 0xfe, !PT ;  /* 0x000000650a657212 */ /* 0x000fe200078efe06 */
[----:B------:R-:W-:Y:S01]  /*2060*/  IMAD.WIDE.U32 R4, R95, UR8, R14 ;  /* 0x000000085f047c25 */ /* 0x000fe2000f8e000e */
[----:B------:R-:W-:Y:S01]  /*2070*/  UIMAD UR39, UR4, -0x6, UR39 ;  /* 0xfffffffa042778a4 */ /* 0x000fe2000f8e0227 */
[----:B------:R-:W-:Y:S01]  /*2080*/  IADD3 R6, -R3, UR7, R0 ;  /* 0x0000000703067c10 */ /* 0x000fe2000fffe100 */
[----:B------:R-:W-:Y:S01]  /*2090*/  @UP1 ULOP3.LUT UR38, UR38, 0x1, UR4, 0x78, !UPT ;  /* 0x0000000126261892 */ /* 0x000fe2000f8e7804 */
[----:B------:R-:W-:Y:S02]  /*20a0*/  IMAD.IADD R3, R8, 0x1, -R97 ;  /* 0x0000000108037824 */ /* 0x000fe400078e0a61 */
[----:B------:R-:W-:-:S02]  /*20b0*/  IMAD.IADD R9, R5, 0x1, R9 ;  /* 0x0000000105097824 */ /* 0x000fc400078e0209 */
[----:B------:R-:W-:Y:S02]  /*20c0*/  IMAD.MOV.U32 R0, RZ, RZ, -0x1 ;  /* 0xffffffffff007424 */ /* 0x000fe400078e00ff */
[----:B------:R-:W-:Y:S01]  /*20d0*/  IMAD.MOV.U32 R8, RZ, RZ, R4 ;  /* 0x000000ffff087224 */ /* 0x000fe200078e0004 */
[----:B------:R-:W-:Y:S06]  /*20e0*/  @P0 BRA `(.L_x_28) ;  /* 0x00000040007c0947 */ /* 0x000fec0003800000 */
[----:B------:R-:W0:Y:S01]  /*20f0*/  LDC.64 R4, c[0x0][0x5c8] ;  /* 0x00017200ff047b82 */ /* 0x000e220000000a00 */
[----:B-----5:R-:W-:Y:S01]  /*2100*/  ISETP.NE.AND P0, PT, R94, RZ, PT ;  /* 0x000000ff5e00720c */ /* 0x020fe20003f05270 */
[----:B------:R-:W-:Y:S01]  /*2110*/  BSSY B0, `(.L_x_28) ;  /* 0x000041c000007945 */ /* 0x000fe20003800000 */
[-C--:B0-----:R-:W-:Y:S02]  /*2120*/  IMAD R12, R11, R4.reuse, RZ ;  /* 0x000000040b0c7224 */ /* 0x081fe400078e02ff */
[----:B------:R-:W-:-:S04]  /*2130*/  IMAD.WIDE.U32 R106, R101, R4, R8 ;  /* 0x00000004656a7225 */ /* 0x000fc800078e0008 */
[----:B------:R-:W-:-:S04]  /*2140*/  IMAD R7, R101, R5, R12 ;  /* 0x0000000565077224 */ /* 0x000fc800078e020c */
[----:B------:R-:W-:Y:S01]  /*2150*/  IMAD.IADD R100, R107, 0x1, R7 ;  /* 0x000000016b647824 */ /* 0x000fe200078e0207 */
[----:B------:R-:W-:Y:S06]  /*2160*/  @!P0 BRA `(.L_x_29) ;  /* 0x0000002c00a88947 */ /* 0x000fec0003800000 */
[----:B------:R-:W0:Y:S01]  /*2170*/  LDC.64 R12, c[0x0][0x5b0] ;  /* 0x00016c00ff0c7b82 */ /* 0x000e220000000a00 */
[----:B------:R-:W-:Y:S01]  /*2180*/  ULDC.64 UR4, c[0x0][0x5b8] ;  /* 0x00016e0000047ab9 */ /* 0x000fe20000000a00 */
[----:B------:R-:W-:Y:S01]  /*2190*/  ISETP.GE.AND P1, PT, R6, 0x1, PT ;  /* 0x000000010600780c */ /* 0x000fe20003f26270 */
[----:B------:R-:W-:Y:S01]  /*21a0*/  IMAD R20, R20, UR4, RZ ;  /* 0x0000000414147c24 */ /* 0x000fe2000f8e02ff */
[----:B------:R-:W-:Y:S01]  /*21b0*/  BSSY B1, `(.L_x_30) ;  /* 0x0000010000017945 */ /* 0x000fe20003800000 */
[----:B------:R-:W-:Y:S01]  /*21c0*/  IMAD.WIDE.U32 R14, R95, UR4, R14 ;  /* 0x000000045f0e7c25 */ /* 0x000fe2000f8e000e */
[----:B------:R-:W-:Y:S02]  /*21d0*/  ISETP.LT.OR P5, PT, R3, 0x1, !P1 ;  /* 0x000000010300780c */ /* 0x000fe40004fa1670 */
[----:B------:R-:W2:Y:S01]  /*21e0*/  LDC.64 R8, c[0x0][0x5a8] ;  /* 0x00016a00ff087b82 */ /* 0x000ea20000000a00 */
[----:B------:R-:W-:Y:S02]  /*21f0*/  IMAD R21, R95, UR5, R20 ;  /* 0x000000055f157c24 */ /* 0x000fe4000f8e0214 */
[----:B------:R-:W-:-:S02]  /*2200*/  IMAD.MOV.U32 R20, RZ, RZ, R14 ;  /* 0x000000ffff147224 */ /* 0x000fc400078e000e */
[----:B------:R-:W-:Y:S02]  /*2210*/  IMAD.IADD R21, R15, 0x1, R21 ;  /* 0x000000010f157824 */ /* 0x000fe400078e0215 */
[-C--:B0-----:R-:W-:Y:S01]  /*2220*/  IMAD R96, R11, R12.reuse, RZ ;  /* 0x0000000c0b607224 */ /* 0x081fe200078e02ff */
[----:B------:R-:W-:Y:S01]  /*2230*/  SHF.L.U64.HI R97, R12, 0x3, R13 ;  /* 0x000000030c617819 */ /* 0x000fe2000001020d */
[----:B------:R-:W-:-:S04]  /*2240*/  IMAD.WIDE.U32 R98, R101, R12, R20 ;  /* 0x0000000c65627225 */ /* 0x000fc800078e0014 */
[----:B------:R-:W-:Y:S01]  /*2250*/  IMAD R95, R101, R13, R96 ;  /* 0x0000000d655f7224 */ /* 0x000fe200078e0260 */
[----:B--2---:R-:W-:Y:S01]  /*2260*/  IADD3 R104, P0, R98, R8, RZ ;  /* 0x0000000862687210 */ /* 0x004fe20007f1e0ff */
[----:B------:R-:W-:-:S03]  /*2270*/  IMAD.SHL.U32 R96, R12, 0x8, RZ ;  /* 0x000000080c607824 */ /* 0x000fc600078e00ff */
[----:B------:R-:W-:Y:S01]  /*2280*/  IADD3.X R105, R9, R99, R95, P0, !PT ;  /* 0x0000006309697210 */ /* 0x000fe200007fe45f */
[----:B------:R-:W-:Y:S08]  /*2290*/  @P5 BRA `(.L_x_31) ;  /* 0x0000000000045947 */ /* 0x000ff00003800000 */
[----:B-1----:R0:W5:Y:S02]  /*22a0*/  LDG.E.U8 R23, desc[UR36][R104.64] ;  /* 0x0000002468177981 */ /* 0x002164000c1e1100 */
.L_x_31:
[----:B------:R-:W-:Y:S05]  /*22b0*/  BSYNC B1 ;  /* 0x0000000000017941 */ /* 0x000fea0003800000 */
.L_x_30:
[----:B-----5:R-:W-:Y:S01]  /*22c0*/  LOP3.LUT R7, R23, 0xffff, RZ, 0xc0, !PT ;  /* 0x0000ffff17077812 */ /* 0x020fe200078ec0ff */
[----:B------:R-:W-:Y:S01]  /*22d0*/  IMAD.WIDE.U32 R102, R101, R12, R96 ;  /* 0x0000000c65667225 */ /* 0x000fe200078e0060 */
[----:B------:R-:W-:Y:S01]  /*22e0*/  ULDC.64 UR4, c[0x0][0x5c0] ;  /* 0x0001700000047ab9 */ /* 0x000fe20000000a00 */
[----:B------:R-:W-:Y:S01]  /*22f0*/  ISETP.GE.AND P4, PT, R6, 0x9, PT ;  /* 0x000000090600780c */ /* 0x000fe20003f86270 */
[----:B------:R-:W-:Y:S01]  /*2300*/  BSSY B1, `(.L_x_32) ;  /* 0x0000011000017945 */ /* 0x000fe20003800000 */
[----:B------:R-:W-:Y:S01]  /*2310*/  PRMT R7, R7, 0x8880, RZ ;  /* 0x0000888007077816 */ /* 0x000fe200000000ff */
[----:B------:R-:W-:Y:S01]  /*2320*/  IMAD.IADD R95, R95, 0x1, R103 ;  /* 0x000000015f5f7824 */ /* 0x000fe200078e0267 */
[----:B------:R-:W-:Y:S02]  /*2330*/  IADD3 R102, P0, P2, R14, R8, R102 ;  /* 0x000000080e667210 */ /* 0x000fe40007a1e066 */
[----:B------:R-:W-:Y:S01]  /*2340*/  IADD3 R98, P3, R106, UR4, RZ ;  /* 0x000000046a627c10 */ /* 0x000fe2000ff7e0ff */
[----:B------:R-:W-:Y:S01]  /*2350*/  IMAD R7, R7, R94, RZ ;  /* 0x0000005e07077224 */ /* 0x000fe200078e02ff */
[----:B------:R-:W-:-:S02]  /*2360*/  IADD3.X R103, R21, R9, R95, P0, P2 ;  /* 0x0000000915677210 */ /* 0x000fc400007e445f */
[----:B------:R-:W-:Y:S01]  /*2370*/  IADD3.X R99, R100, UR5, RZ, P3, !PT ;  /* 0x0000000564637c10 */ /* 0x000fe20009ffe4ff */
[----:B------:R-:W-:Y:S01]  /*2380*/  @!P5 IMAD R95, R72, R22, R7 ;  /* 0x00000016485fd224 */ /* 0x000fe200078e0207 */
[C---:B------:R-:W-:Y:S02]  /*2390*/  ISETP.LT.OR P3, PT, R3.reuse, 0x2, !P1 ;  /* 0x000000020300780c */ /* 0x040fe40004f61670 */
[C---:B------:R-:W-:Y:S02]  /*23a0*/  ISETP.LT.OR P0, PT, R3.reuse, 0x1, !P4 ;  /* 0x000000010300780c */ /* 0x040fe40006701670 */
[----:B------:R2:W-:Y:S01]  /*23b0*/  @!P5 STG.E.U8 desc[UR36][R98.64], R95 ;  /* 0x0000005f6200d986 */ /* 0x0005e2000c101124 */
[----:B------:R-:W-:-:S08]  /*23c0*/  ISETP.LT.OR P2, PT, R3, 0x2, !P4 ;  /* 0x000000020300780c */ /* 0x000fd00006741670 */
[----:B------:R-:W-:Y:S05]  /*23d0*/  @P3 BRA `(.L_x_33) ;  /* 0x00000000000c3947 */ /* 0x000fea0003800000 */
[----:B-1----:R-:W3:Y:S02]  /*23e0*/  LDG.E.U8 R23, desc[UR36][R104.64+0x1] ;  /* 0x0000012468177981 */ /* 0x002ee4000c1e1100 */
[----:B---3--:R-:W-:-:S05]  /*23f0*/  PRMT R7, R23, 0x8880, RZ ;  /* 0x0000888017077816 */ /* 0x008fca00000000ff */
[----:B------:R-:W-:-:S07]  /*2400*/  IMAD R7, R7, R94, RZ ;  /* 0x0000005e07077224 */ /* 0x000fce00078e02ff */
.L_x_33:
[----:B------:R-:W-:Y:S05]  /*2410*/  BSYNC B1 ;  /* 0x0000000000017941 */ /* 0x000fea0003800000 */
.L_x_32:
[----:B--2---:R-:W-:Y:S01]  /*2420*/  @!P3 IMAD R95, R73, R22, R7 ;  /* 0x00000016495fb224 */ /* 0x004fe200078e0207 */
[----:B------:R-:W-:Y:S01]  /*2430*/  @!P0 IADD3 R72, P5, R98, R89, RZ ;  /* 0x0000005962488210 */ /* 0x000fe20007fbe0ff */
[----:B------:R-:W-:Y:S03]  /*2440*/  BSSY B1, `(.L_x_34) ;  /* 0x0000007000017945 */ /* 0x000fe60003800000 */
[----:B------:R2:W-:Y:S01]  /*2450*/  @!P3 STG.E.U8 desc[UR36][R98.64+0x1], R95 ;  /* 0x0000015f6200b986 */ /* 0x0005e2000c101124 */
[----:B------:R-:W-:Y:S01]  /*2460*/  @!P0 IMAD.X R73, R99, 0x1, R92, P5 ;  /* 0x0000000163498824 */ /* 0x000fe200028e065c */
[----:B------:R-:W-:Y:S07]  /*2470*/  @P0 BRA `(.L_x_35) ;  /* 0x00000000000c0947 */ /* 0x000fee0003800000 */
[----:B-1----:R-:W3:Y:S02]  /*2480*/  LDG.E.U8 R23, desc[UR36][R102.64] ;  /* 0x0000002466177981 */ /* 0x002ee4000c1e1100 */
[----:B---3--:R-:W-:-:S05]  /*2490*/  PRMT R7, R23, 0x8880, RZ ;  /* 0x0000888017077816 */ /* 0x008fca00000000ff */
[----:B------:R-:W-:-:S07]  /*24a0*/  IMAD R7, R7, R94, RZ ;  /* 0x0000005e07077224 */ /* 0x000fce00078e02ff */
.L_x_35:
[----:B------:R-:W-:Y:S05]  /*24b0*/  BSYNC B1 ;  /* 0x0000000000017941 */ /* 0x000fea0003800000 */
.L_x_34:
[----:B--2---:R-:W-:Y:S01]  /*24c0*/  @!P0 IMAD R95, R74, R22, R7 ;  /* 0x000000164a5f8224 */ /* 0x004fe200078e0207 */
[----:B------:R-:W-:Y:S01]  /*24d0*/  BSSY B1, `(.L_x_36) ;  /* 0x000000a000017945 */ /* 0x000fe20003800000 */
[C---:B------:R-:W-:Y:S02]  /*24e0*/  ISETP.LT.OR P3, PT, R3.reuse, 0x9, !P1 ;  /* 0x000000090300780c */ /* 0x040fe40004f61670 */
[----:B------:R-:W-:Y:S01]  /*24f0*/  ISETP.LT.OR P5, PT, R3, 0x9, !P4 ;  /* 0x000000090300780c */ /* 0x000fe200067a1670 */
[----:B------:R2:W-:Y:S01]  /*2500*/  @!P0 STG.E.U8 desc[UR36][R72.64], R95 ;  /* 0x0000005f48008986 */ /* 0x0005e2000c101124 */
[----:B------:R-:W-:-:S05]  /*2510*/  @!P2 IADD3 R106, P0, R98, R89, RZ ;  /* 0x00000059626aa210 */ /* 0x000fca0007f1e0ff */
[----:B------:R-:W-:Y:S01]  /*2520*/  @!P2 IMAD.X R107, R99, 0x1, R92, P0 ;  /* 0x00000001636ba824 */ /* 0x000fe200000e065c */
[----:B------:R-:W-:Y:S07]  /*2530*/  @P2 BRA `(.L_x_37) ;  /* 0x00000000000c2947 */ /* 0x000fee0003800000 */
[----:B-1----:R-:W3:Y:S02]  /*2540*/  LDG.E.U8 R23, desc[UR36][R102.64+0x1] ;  /* 0x0000012466177981 */ /* 0x002ee4000c1e1100 */
[----:B---3--:R-:W-:-:S05]  /*2550*/  PRMT R7, R23, 0x8880, RZ ;  /* 0x0000888017077816 */ /* 0x008fca00000000ff */
[----:B------:R-:W-:-:S07]  /*2560*/  IMAD R7, R7, R94, RZ ;  /* 0x0000005e07077224 */ /* 0x000fce00078e02ff */
.L_x_37:
[----:B------:R-:W-:Y:S05]  /*2570*/  BSYNC B1 ;  /* 0x0000000000017941 */ /* 0x000fea0003800000 */
.L_x_36:
[----:B------:R-:W-:Y:S01]  /*2580*/  @!P2 IMAD R75, R75, R22, R7 ;  /* 0x000000164b4ba224 */ /* 0x000fe200078e0207 */
[----:B------:R-:W-:Y:S04]  /*2590*/  BSSY B1, `(.L_x_38) ;  /* 0x0000006000017945 */ /* 0x000fe80003800000 */
[----:B------:R3:W-:Y:S01]  /*25a0*/  @!P2 STG.E.U8 desc[UR36][R106.64+0x1], R75 ;  /* 0x0000014b6a00a986 */ /* 0x0007e2000c101124 */
[----:B------:R-:W-:Y:S05]  /*25b0*/  @P3 BRA `(.L_x_39) ;  /* 0x00000000000c3947 */ /* 0x000fea0003800000 */
[----:B-1----:R-:W4:Y:S02]  /*25c0*/  LDG.E.U8 R23, desc[UR36][R104.64+0x8] ;  /* 0x0000082468177981 */ /* 0x002f24000c1e1100 */
[----:B----4-:R-:W-:-:S05]  /*25d0*/  PRMT R7, R23, 0x8880, RZ ;  /* 0x0000888017077816 */ /* 0x010fca00000000ff */
[----:B------:R-:W-:-:S07]  /*25e0*/  IMAD R7, R7, R94, RZ ;  /* 0x0000005e07077224 */ /* 0x000fce00078e02ff */
.L_x_39:
[----:B------:R-:W-:Y:S05]  /*25f0*/  BSYNC B1 ;  /* 0x0000000000017941 */ /* 0x000fea0003800000 */
.L_x_38:
[C---:B------:R-:W-:Y:S01]  /*2600*/  ISETP.LT.OR P2, PT, R3.reuse, 0xa, !P1 ;  /* 0x0000000a0300780c */ /* 0x040fe20004f41670 */
[----:B--2---:R-:W-:Y:S01]  /*2610*/  @!P3 IMAD R95, R76, R22, R7 ;  /* 0x000000164c5fb224 */ /* 0x004fe200078e0207 */
[----:B------:R-:W-:Y:S01]  /*2620*/  BSSY B1, `(.L_x_40) ;  /* 0x000000a000017945 */ /* 0x000fe20003800000 */
[----:B------:R-:W-:Y:S01]  /*2630*/  @!P3 IMAD.MOV.U32 R72, RZ, RZ, R98 ;  /* 0x000000ffff48b224 */ /* 0x000fe200078e0062 */
[----:B------:R-:W-:Y:S01]  /*2640*/  ISETP.LT.OR P0, PT, R3, 0xa, !P4 ;  /* 0x0000000a0300780c */ /* 0x000fe20006701670 */
[----:B------:R-:W-:-:S05]  /*2650*/  @!P3 IMAD.MOV.U32 R73, RZ, RZ, R99 ;  /* 0x000000ffff49b224 */ /* 0x000fca00078e0063 */
[----:B------:R2:W-:Y:S01]  /*2660*/  @!P3 STG.E.U8 desc[UR36][R72.64+0x8], R95 ;  /* 0x0000085f4800b986 */ /* 0x0005e2000c101124 */
[----:B------:R-:W-:Y:S02]  /*2670*/  @!P5 IADD3 R74, P3, R98, R89, RZ ;  /* 0x00000059624ad210 */ /* 0x000fe40007f7e0ff */
[----:B------:R-:W-:Y:S11]  /*2680*/  @P2 BRA `(.L_x_41) ;  /* 0x00000000000c2947 */ /* 0x000ff60003800000 */
[----:B-1----:R-:W4:Y:S02]  /*2690*/  LDG.E.U8 R23, desc[UR36][R104.64+0x9] ;  /* 0x0000092468177981 */ /* 0x002f24000c1e1100 */
[----:B----4-:R-:W-:-:S05]  /*26a0*/  PRMT R7, R23, 0x8880, RZ ;  /* 0x0000888017077816 */ /* 0x010fca00000000ff */
[----:B------:R-:W-:-:S07]  /*26b0*/  IMAD R7, R7, R94, RZ ;  /* 0x0000005e07077224 */ /* 0x000fce00078e02ff */
.L_x_41:
[----:B------:R-:W-:Y:S05]  /*26c0*/  BSYNC B1 ;  /* 0x0000000000017941 */ /* 0x000fea0003800000 */
.L_x_40:
[----:B------:R-:W-:Y:S01]  /*26d0*/  @!P2 IMAD R77, R77, R22, R7 ;  /* 0x000000164d4da224 */ /* 0x000fe200078e0207 */
[----:B------:R-:W-:Y:S01]  /*26e0*/  BSSY B1, `(.L_x_42) ;  /* 0x0000009000017945 */ /* 0x000fe20003800000 */
[----:B--2---:R-:W-:Y:S02]  /*26f0*/  @!P2 IMAD.MOV.U32 R72, RZ, RZ, R98 ;  /* 0x000000ffff48a224 */ /* 0x004fe400078e0062 */
[----:B------:R-:W-:Y:S02]  /*2700*/  @!P2 IMAD.MOV.U32 R73, RZ, RZ, R99 ;  /* 0x000000ffff49a224 */ /* 0x000fe400078e0063 */
[----:B---3--:R-:W-:-:S03]  /*2710*/  @!P5 IMAD.X R75, R99, 0x1, R92, P3 ;  /* 0x00000001634bd824 */ /* 0x008fc600018e065c */
[----:B------:R2:W-:Y:S01]  /*2720*/  @!P2 STG.E.U8 desc[UR36][R72.64+0x9], R77 ;  /* 0x0000094d4800a986 */ /* 0x0005e2000c101124 */
[----:B------:R-:W-:Y:S05]  /*2730*/  @P5 BRA `(.L_x_43) ;  /* 0x00000000000c5947 */ /* 0x000fea0003800000 */
[----:B-1----:R-:W3:Y:S02]  /*2740*/  LDG.E.U8 R23, desc[UR36][R102.64+0x8] ;  /* 0x0000082466177981 */ /* 0x002ee4000c1e1100 */
[----:B---3--:R-:W-:-:S05]  /*2750*/  PRMT R7, R23, 0x8880, RZ ;  /* 0x0000888017077816 */ /* 0x008fca00000000ff */
[----:B------:R-:W-:-:S07]  /*2760*/  IMAD R7, R7, R94, RZ ;  /* 0x0000005e07077224 */ /* 0x000fce00078e02ff */
.L_x_43:
[----:B------:R-:W-:Y:S05]  /*2770*/  BSYNC B1 ;  /* 0x0000000000017941 */ /* 0x000fea0003800000 */
.L_x_42:
        /* <DEDUP_REMOVED lines=11> */
.L_x_45:
[----:B------:R-:W-:Y:S05]  /*2830*/  BSYNC B1 ;  /* 0x0000000000017941 */ /* 0x000fea0003800000 */
.L_x_44:
[----:B------:R-:W-:Y:S01]  /*2840*/  @!P0 IMAD R79, R79, R22, R7 ;  /* 0x000000164f4f8224 */ /* 0x000fe200078e0207 */
[----:B------:R-:W-:Y:S04]  /*2850*/  BSSY B1, `(.L_x_46) ;  /* 0x0000006000017945 */ /* 0x000fe80003800000 */
[----:B------:R3:W-:Y:S01]  /*2860*/  @!P0 STG.E.U8 desc[UR36][R72.64+0x9], R79 ;  /* 0x0000094f48008986 */ /* 0x0007e2000c101124 */
[----:B------:R-:W-:Y:S05]  /*2870*/  @P2 BRA `(.L_x_47) ;  /* 0x00000000000c2947 */ /* 0x000fea0003800000 */
[----:B-1----:R-:W4:Y:S02]  /*2880*/  LDG.E.U8 R23, desc[UR36][R104.64+0x10] ;  /* 0x0000102468177981 */ /* 0x002f24000c1e1100 */
[----:B----4-:R-:W-:-:S05]  /*2890*/  PRMT R7, R23, 0x8880, RZ ;  /* 0x0000888017077816 */ /* 0x010fca00000000ff */
[----:B------:R-:W-:-:S07]  /*28a0*/  IMAD R7, R7, R94, RZ ;  /* 0x0000005e07077224 */ /* 0x000fce00078e02ff */
.L_x_47:
[----:B------:R-:W-:Y:S05]  /*28b0*/  BSYNC B1 ;  /* 0x0000000000017941 */ /* 0x000fea0003800000 */
.L_x_46:
[C---:B------:R-:W-:Y:S01]  /*28c0*/  ISETP.LT.OR P0, PT, R3.reuse, 0x12, !P1 ;  /* 0x000000120300780c */ /* 0x040fe20004f01670 */
[----:B--2---:R-:W-:Y:S01]  /*28d0*/  @!P2 IMAD R77, R80, R22, R7 ;  /* 0x00000016504da224 */ /* 0x004fe200078e0207 */
[----:B------:R-:W-:Y:S01]  /*28e0*/  BSSY B1, `(.L_x_48) ;  /* 0x000000a000017945 */ /* 0x000fe20003800000 */
[----:B---3--:R-:W-:Y:S01]  /*28f0*/  @!P2 IMAD.MOV.U32 R72, RZ, RZ, R98 ;  /* 0x000000ffff48a224 */ /* 0x008fe200078e0062 */
[----:B------:R-:W-:Y:S01]  /*2900*/  ISETP.LT.OR P5, PT, R3, 0x12, !P4 ;  /* 0x000000120300780c */ /* 0x000fe200067a1670 */
[----:B------:R-:W-:-:S05]  /*2910*/  @!P2 IMAD.MOV.U32 R73, RZ, RZ, R99 ;  /* 0x000000ffff49a224 */ /* 0x000fca00078e0063 */
[----:B------:R2:W-:Y:S01]  /*2920*/  @!P2 STG.E.U8 desc[UR36][R72.64+0x10], R77 ;  /* 0x0000104d4800a986 */ /* 0x0005e2000c101124 */
[----:B------:R-:W-:Y:S02]  /*2930*/  @!P3 IADD3 R74, P2, R98, R89, RZ ;  /* 0x00000059624ab210 */ /* 0x000fe40007f5e0ff */
[----:B------:R-:W-:Y:S11]  /*2940*/  @P0 BRA `(.L_x_49) ;  /* 0x00000000000c0947 */ /* 0x000ff60003800000 */
[----:B-1----:R-:W3:Y:S02]  /*2950*/  LDG.E.U8 R23, desc[UR36][R104.64+0x11] ;  /* 0x0000112468177981 */ /* 0x002ee4000c1e1100 */
[----:B---3--:R-:W-:-:S05]  /*2960*/  PRMT R7, R23, 0x8880, RZ ;  /* 0x0000888017077816 */ /* 0x008fca00000000ff */
[----:B------:R-:W-:-:S07]  /*2970*/  IMAD R7, R7, R94, RZ ;  /* 0x0000005e07077224 */ /* 0x000fce00078e02ff */
.L_x_49:
[----:B------:R-:W-:Y:S05]  /*2980*/  BSYNC B1 ;  /* 0x0000000000017941 */ /* 0x000fea0003800000 */
.L_x_48:
[----:B------:R-:W-:Y:S01]  /*2990*/  @!P0 IMAD R81, R81, R22, R7 ;  /* 0x0000001651518224 */ /* 0x000fe200078e0207 */
[----:B------:R-:W-:Y:S01]  /*29a0*/  BSSY B1, `(.L_x_50) ;  /* 0x0000009000017945 */ /* 0x000fe20003800000 */
[----:B--2---:R-:W-:Y:S02]  /*29b0*/  @!P0 IMAD.MOV.U32 R72, RZ, RZ, R98 ;  /* 0x000000ffff488224 */ /* 0x004fe400078e0062 */
[----:B------:R-:W-:Y:S02]  /*29c0*/  @!P0 IMAD.MOV.U32 R73, RZ, RZ, R99 ;  /* 0x000000ffff498224 */ /* 0x000fe400078e0063 */
[----:B------:R-:W-:-:S03]  /*29d0*/  @!P3 IMAD.X R75, R99, 0x1, R92, P2 ;  /* 0x00000001634bb824 */ /* 0x000fc600010e065c */
[----:B------:R2:W-:Y:S01]  /*29e0*/  @!P0 STG.E.U8 desc[UR36][R72.64+0x11], R81 ;  /* 0x0000115148008986 */ /* 0x0005e2000c101124 */
[----:B------:R-:W-:Y:S05]  /*29f0*/  @P3 BRA `(.L_x_51) ;  /* 0x00000000000c3947 */ /* 0x000fea0003800000 */
[----:B-1----:R-:W3:Y:S02]  /*2a00*/  LDG.E.U8 R23, desc[UR36][R102.64+0x10] ;  /* 0x0000102466177981 */ /* 0x002ee4000c1e1100 */
[----:B---3--:R-:W-:-:S05]  /*2a10*/  PRMT R7, R23, 0x8880, RZ ;  /* 0x0000888017077816 */ /* 0x008fca00000000ff */
[----:B------:R-:W-:-:S07]  /*2a20*/  IMAD R7, R7, R94, RZ ;  /* 0x0000005e07077224 */ /* 0x000fce00078e02ff */
.L_x_51:
[----:B------:R-:W-:Y:S05]  /*2a30*/  BSYNC B1 ;  /* 0x0000000000017941 */ /* 0x000fea0003800000 */
.L_x_50:
[----:B------:R-:W-:Y:S01]  /*2a40*/  @!P3 IMAD R77, R82, R22, R7 ;  /* 0x00000016524db224 */ /* 0x000fe200078e0207 */
[----:B--2---:R-:W-:Y:S01]  /*2a50*/  @!P5 IADD3 R72, P2, R98, R89, RZ ;  /* 0x000000596248d210 */ /* 0x004fe20007f5e0ff */
[----:B------:R-:W-:Y:S01]  /*2a60*/  BSSY B1, `(.L_x_52) ;  /* 0x000000b000017945 */ /* 0x000fe20003800000 */
[----:B------:R-:W-:Y:S02]  /*2a70*/  ISETP.GE.AND P0, PT, R6, 0x89, PT ;  /* 0x000000890600780c */ /* 0x000fe40003f06270 */
[----:B------:R2:W-:Y:S01]  /*2a80*/  @!P3 STG.E.U8 desc[UR36][R74.64+0x10], R77 ;  /* 0x0000104d4a00b986 */ /* 0x0005e2000c101124 */
[----:B------:R-:W-:Y:S01]  /*2a90*/  ISETP.LT.OR P3, PT, R3, 0x19, !P1 ;  /* 0x000000190300780c */ /* 0x000fe20004f61670 */
[----:B------:R-:W-:Y:S01]  /*2aa0*/  @!P5 IMAD.X R73, R99, 0x1, R92, P2 ;  /* 0x000000016349d824 */ /* 0x000fe200010e065c */
[C---:B------:R-:W-:Y:S02]  /*2ab0*/  ISETP.LT.OR P1, PT, R3.reuse, 0x1a, !P1 ;  /* 0x0000001a0300780c */ /* 0x040fe40004f21670 */
[----:B------:R-:W-:Y:S01]  /*2ac0*/  ISETP.LT.OR P2, PT, R3, 0x19, !P4 ;  /* 0x000000190300780c */ /* 0x000fe20006741670 */
[----:B------:R-:W-:-:S12]  /*2ad0*/  @P5 BRA `(.L_x_53) ;  /* 0x00000000000c5947 */ /* 0x000fd80003800000 */
[----:B-1----:R-:W3:Y:S02]  /*2ae0*/  LDG.E.U8 R23, desc[UR36][R102.64+0x11] ;  /* 0x0000112466177981 */ /* 0x002ee4000c1e1100 */
[----:B---3--:R-:W-:-:S05]  /*2af0*/  PRMT R7, R23, 0x8880, RZ ;  /* 0x0000888017077816 */ /* 0x008fca00000000ff */
[----:B------:R-:W-:-:S07]  /*2b00*/  IMAD R7, R7, R94, RZ ;  /* 0x0000005e07077224 */ /* 0x000fce00078e02ff */
.L_x_53:
[----:B------:R-:W-:Y:S05]  /*2b10*/  BSYNC B1 ;  /* 0x0000000000017941 */ /* 0x000fea0003800000 */
.L_x_52:
[----:B------:R-:W-:Y:S01]  /*2b20*/  @!P5 IMAD R83, R83, R22, R7 ;  /* 0x000000165353d224 */ /* 0x000fe200078e0207 */
[----:B------:R-:W-:Y:S04]  /*2b30*/  BSSY B1, `(.L_x_54) ;  /* 0x0000006000017945 */ /* 0x000fe80003800000 */
[----:B------:R3:W-:Y:S01]  /*2b40*/  @!P5 STG.E.U8 desc[UR36][R72.64+0x11], R83 ;  /* 0x000011534800d986 */ /* 0x0007e2000c101124 */
[----:B------:R-:W-:Y:S05]  /*2b50*/  @P3 BRA `(.L_x_55) ;  /* 0x00000000000c3947 */ /* 0x000fea0003800000 */
[----:B-1----:R-:W4:Y:S02]  /*2b60*/  LDG.E.U8 R23, desc[UR36][R104.64+0x18] ;  /* 0x0000182468177981 */ /* 0x002f24000c1e1100 */
[----:B----4-:R-:W-:-:S05]  /*2b70*/  PRMT R7, R23, 0x8880, RZ ;  /* 0x0000888017077816 */ /* 0x010fca00000000ff */
[----:B------:R-:W-:-:S07]  /*2b80*/  IMAD R7, R7, R94, RZ ;  /* 0x0000005e07077224 */ /* 0x000fce00078e02ff */
.L_x_55:
[----:B------:R-:W-:Y:S05]  /*2b90*/  BSYNC B1 ;  /* 0x0000000000017941 */ /* 0x000fea0003800000 */
.L_x_54:
[----:B--2---:R-:W-:Y:S01]  /*2ba0*/  @!P3 IMAD R75, R84, R22, R7 ;  /* 0x00000016544bb224 */ /* 0x004fe200078e0207 */
[----:B------:R-:W-:Y:S01]  /*2bb0*/  BSSY B1, `(.L_x_56) ;  /* 0x0000008000017945 */ /* 0x000fe20003800000 */
[----:B---3--:R-:W-:Y:S02]  /*2bc0*/  @!P3 IMAD.MOV.U32 R72, RZ, RZ, R98 ;  /* 0x000000ffff48b224 */ /* 0x008fe400078e0062 */
[----:B------:R-:W-:-:S05]  /*2bd0*/  @!P3 IMAD.MOV.U32 R73, RZ, RZ, R99 ;  /* 0x000000ffff49b224 */ /* 0x000fca00078e0063 */
[----:B------:R2:W-:Y:S01]  /*2be0*/  @!P3 STG.E.U8 desc[UR36][R72.64+0x18], R75 ;  /* 0x0000184b4800b986 */ /* 0x0005e2000c101124 */
[----:B------:R-:W-:Y:S05]  /*2bf0*/  @P1 BRA `(.L_x_57) ;  /* 0x00000000000c1947 */ /* 0x000fea0003800000 */
[----:B-1----:R-:W3:Y:S02]  /*2c00*/  LDG.E.U8 R23, desc[UR36][R104.64+0x19] ;  /* 0x0000192468177981 */ /* 0x002ee4000c1e1100 */
[----:B---3--:R-:W-:-:S05]  /*2c10*/  PRMT R7, R23, 0x8880, RZ ;  /* 0x0000888017077816 */ /* 0x008fca00000000ff */
[----:B------:R-:W-:-:S07]  /*2c20*/  IMAD R7, R7, R94, RZ ;  /* 0x0000005e07077224 */ /* 0x000fce00078e02ff */
.L_x_57:
[----:B------:R-:W-:Y:S05]  /*2c30*/  BSYNC B1 ;  /* 0x0000000000017941 */ /* 0x000fea0003800000 */
.L_x_56:
[----:B------:R-:W-:Y:S01]  /*2c40*/  @!P1 IMAD R85, R85, R22, R7 ;  /* 0x0000001655559224 */ /* 0x000fe200078e0207 */
[----:B------:R-:W-:Y:S01]  /*2c50*/  @!P2 IADD3 R74, P5, R98, R89, RZ ;  /* 0x00000059624aa210 */ /* 0x000fe20007fbe0ff */
[----:B--2---:R-:W-:Y:S01]  /*2c60*/  @!P1 IMAD.MOV.U32 R72, RZ, RZ, R98 ;  /* 0x000000ffff489224 */ /* 0x004fe200078e0062 */
[----:B------:R-:W-:Y:S01]  /*2c70*/  BSSY B1, `(.L_x_58) ;  /* 0x000000a000017945 */ /* 0x000fe20003800000 */
[----:B------:R-:W-:Y:S01]  /*2c80*/  @!P1 IMAD.MOV.U32 R73, RZ, RZ, R99 ;  /* 0x000000ffff499224 */ /* 0x000fe200078e0063 */
[----:B------:R-:W-:Y:S01]  /*2c90*/  IADD3 R79, P3, R101, 0x80, RZ ;  /* 0x00000080654f7810 */ /* 0x000fe20007f7e0ff */
[----:B------:R-:W-:Y:S01]  /*2ca0*/  @!P2 IMAD.X R75, R99, 0x1, R92, P5 ;  /* 0x00000001634ba824 */ /* 0x000fe200028e065c */
[----:B------:R-:W-:Y:S02]  /*2cb0*/  ISETP.LT.OR P4, PT, R3, 0x1a, !P4 ;  /* 0x0000001a0300780c */ /* 0x000fe40006781670 */
[----:B------:R2:W-:Y:S01]  /*2cc0*/  @!P1 STG.E.U8 desc[UR36][R72.64+0x19], R85 ;  /* 0x0000195548009986 */ /* 0x0005e2000c101124 */
[----:B------:R-:W-:Y:S10]  /*2cd0*/  @P2 BRA `(.L_x_59) ;  /* 0x00000000000c2947 */ /* 0x000ff40003800000 */
[----:B-1----:R-:W3:Y:S02]  /*2ce0*/  LDG.E.U8 R23, desc[UR36][R102.64+0x18] ;  /* 0x0000182466177981 */ /* 0x002ee4000c1e1100 */
[----:B---3--:R-:W-:-:S05]  /*2cf0*/  PRMT R7, R23, 0x8880, RZ ;  /* 0x0000888017077816 */ /* 0x008fca00000000ff */
[----:B------:R-:W-:-:S07]  /*2d00*/  IMAD R7, R7, R94, RZ ;  /* 0x0000005e07077224 */ /* 0x000fce00078e02ff */
.L_x_59:
[----:B------:R-:W-:Y:S05]  /*2d10*/  BSYNC B1 ;  /* 0x0000000000017941 */ /* 0x000fea0003800000 */
.L_x_58:
[----:B--2---:R-:W-:Y:S01]  /*2d20*/  @!P2 IMAD R73, R86, R22, R7 ;  /* 0x000000165649a224 */ /* 0x004fe200078e0207 */
[----:B------:R-:W-:Y:S01]  /*2d30*/  BSSY B1, `(.L_x_60) ;  /* 0x0000007000017945 */ /* 0x000fe20003800000 */
[----:B------:R-:W-:-:S03]  /*2d40*/  IMAD.X R77, RZ, RZ, R11, P3 ;  /* 0x000000ffff4d7224 */ /* 0x000fc600018e060b */
[----:B------:R2:W-:Y:S01]  /*2d50*/  @!P2 STG.E.U8 desc[UR36][R74.64+0x18], R73 ;  /* 0x000018494a00a986 */ /* 0x0005e2000c101124 */
[----:B------:R-:W-:Y:S05]  /*2d60*/  @P4 BRA `(.L_x_61) ;  /* 0x00000000000c4947 */ /* 0x000fea0003800000 */
[----:B-1----:R-:W3:Y:S02]  /*2d70*/  LDG.E.U8 R23, desc[UR36][R102.64+0x19] ;  /* 0x0000192466177981 */ /* 0x002ee4000c1e1100 */
[----:B---3--:R-:W-:-:S05]  /*2d80*/  PRMT R7, R23, 0x8880, RZ ;  /* 0x0000888017077816 */ /* 0x008fca00000000ff */
[----:B------:R-:W-:-:S07]  /*2d90*/  IMAD R7, R7, R94, RZ ;  /* 0x0000005e07077224 */ /* 0x000fce00078e02ff */
.L_x_61:
[----:B------:R-:W-:Y:S05]  /*2da0*/  BSYNC B1 ;  /* 0x0000000000017941 */ /* 0x000fea0003800000 */
.L_x_60:
[----:B------:R-:W-:Y:S01]  /*2db0*/  @!P4 IADD3 R80, P2, R98, R89, RZ ;  /* 0x000000596250c210 */ /* 0x000fe20007f5e0ff */
[-C--:B--2---:R-:W-:Y:S01]  /*2dc0*/  IMAD R74, R77, R12.reuse, RZ ;  /* 0x0000000c4d4a7224 */ /* 0x084fe200078e02ff */
[----:B------:R-:W-:Y:S01]  /*2dd0*/  ISETP.LT.OR P1, PT, R3, 0xa, !P0 ;  /* 0x0000000a0300780c */ /* 0x000fe20004721670 */
[----:B------:R-:W-:Y:S01]  /*2de0*/  IMAD.WIDE.U32 R72, R79, R12, R20 ;  /* 0x0000000c4f487225 */ /* 0x000fe200078e0014 */
[----:B------:R-:W-:Y:S03]  /*2df0*/  BSSY B1, `(.L_x_62) ;  /* 0x000001b000017945 */ /* 0x000fe60003800000 */
[----:B------:R-:W-:Y:S01]  /*2e00*/  @!P4 IMAD R87, R87, R22, R7 ;  /* 0x000000165757c224 */ /* 0x000fe200078e0207 */
[----:B------:R-:W-:Y:S01]  /*2e10*/  IADD3 R78, P3, R72, R8, RZ ;  /* 0x00000008484e7210 */ /* 0x000fe20007f7e0ff */
[----:B------:R-:W-:Y:S01]  /*2e20*/  @!P4 IMAD.X R81, R99, 0x1, R92, P2 ;  /* 0x000000016351c824 */ /* 0x000fe200010e065c */
[----:B------:R-:W-:Y:S01]  /*2e30*/  ISETP.LT.OR P2, PT, R3, 0x11, !P0 ;  /* 0x000000110300780c */ /* 0x000fe20004741670 */
[----:B------:R-:W-:-:S02]  /*2e40*/  IMAD R77, R79, R13, R74 ;  /* 0x0000000d4f4d7224 */ /* 0x000fc400078e024a */
[----:B------:R-:W-:Y:S01]  /*2e50*/  IMAD.WIDE.U32 R74, R79, R12, R96 ;  /* 0x0000000c4f4a7225 */ /* 0x000fe200078e0060 */
[----:B------:R2:W-:Y:S02]  /*2e60*/  @!P4 STG.E.U8 desc[UR36][R80.64+0x19], R87 ;  /* 0x000019575000c986 */ /* 0x0005e4000c101124 */
[----:B------:R-:W-:Y:S01]  /*2e70*/  IADD3.X R79, R9, R73, R77, P3, !PT ;  /* 0x00000049094f7210 */ /* 0x000fe20001ffe44d */
[----:B------:R-:W-:Y:S01]  /*2e80*/  IMAD.IADD R75, R77, 0x1, R75 ;  /* 0x000000014d4b7824 */ /* 0x000fe200078e024b */
[----:B------:R-:W-:Y:S02]  /*2e90*/  IADD3 R72, P4, P5, R14, R8, R74 ;  /* 0x000000080e487210 */ /* 0x000fe40007d9e04a */
[----:B------:R-:W-:Y:S02]  /*2ea0*/  ISETP.LT.OR P3, PT, R3, 0x12, !P0 ;  /* 0x000000120300780c */ /* 0x000fe40004761670 */
[----:B------:R-:W-:Y:S02]  /*2eb0*/  IADD3.X R73, R21, R9, R75, P4, P5 ;  /* 0x0000000915497210 */ /* 0x000fe400027ea44b */
[----:B------:R-:W-:-:S04]  /*2ec0*/  @!P1 IADD3 R76, P4, P5, R89, R98, R90 ;  /* 0x00000062594c9210 */ /* 0x000fc80007d9e05a */
[----:B------:R-:W-:Y:S02]  /*2ed0*/  @!P1 IADD3.X R77, R92, R99, R93, P4, P5 ;  /* 0x000000635c4d9210 */ /* 0x000fe400027ea45d */
[----:B------:R-:W-:-:S04]  /*2ee0*/  @!P2 IADD3 R82, P4, P5, R89, R98, R90 ;  /* 0x000000625952a210 */ /* 0x000fc80007d9e05a */
[----:B------:R-:W-:Y:S02]  /*2ef0*/  @!P2 IADD3.X R83, R92, R99, R93, P4, P5 ;  /* 0x000000635c53a210 */ /* 0x000fe400027ea45d */
[----:B------:R-:W-:-:S04]  /*2f00*/  @!P3 IADD3 R84, P4, P5, R89, R98, R90 ;  /* 0x000000625954b210 */ /* 0x000fc80007d9e05a */
[----:B------:R-:W-:Y:S02]  /*2f10*/  @!P3 IADD3.X R85, R92, R99, R93, P4, P5 ;  /* 0x000000635c55b210 */ /* 0x000fe400027ea45d */
[----:B------:R-:W-:Y:S02]  /*2f20*/  IADD3 R74, P5, R98, R90, RZ ;  /* 0x0000005a624a7210 */ /* 0x000fe40007fbe0ff */
[----:B------:R-:W-:-:S03]  /*2f30*/  ISETP.GE.AND P4, PT, R6, 0x81, PT ;  /* 0x000000810600780c */ /* 0x000fc60003f86270 */
[----:B------:R-:W-:Y:S01]  /*2f40*/  IMAD.X R75, R99, 0x1, R93, P5 ;  /* 0x00000001634b7824 */ /* 0x000fe200028e065d */
[----:B------:R-:W-:-:S13]  /*2f50*/  ISETP.LT.OR P5, PT, R3, 0x1, !P4 ;  /* 0x000000010300780c */ /* 0x000fda00067a1670 */
[----:B--2---:R-:W-:Y:S05]  /*2f60*/  @P5 BRA `(.L_x_63) ;  /* 0x00000000000c5947 */ /* 0x004fea0003800000 */
[----:B-1----:R-:W2:Y:S02]  /*2f70*/  LDG.E.U8 R23, desc[UR36][R78.64] ;  /* 0x000000244e177981 */ /* 0x002ea4000c1e1100 */
[----:B--2---:R-:W-:-:S05]  /*2f80*/  PRMT R7, R23, 0x8880, RZ ;  /* 0x0000888017077816 */ /* 0x004fca00000000ff */
[----:B------:R-:W-:-:S07]  /*2f90*/  IMAD R7, R7, R94, RZ ;  /* 0x0000005e07077224 */ /* 0x000fce00078e02ff */
.L_x_63:
[----:B------:R-:W-:Y:S05]  /*2fa0*/  BSYNC B1 ;  /* 0x0000000000017941 */ /* 0x000fea0003800000 */
.L_x_62:
[----:B------:R-:W-:Y:S01]  /*2fb0*/  @!P5 IMAD R81, R56, R22, R7 ;  /* 0x000000163851d224 */ /* 0x000fe200078e0207 */
[----:B------:R-:W-:Y:S04]  /*2fc0*/  BSSY B1, `(.L_x_64) ;  /* 0x0000007000017945 */ /* 0x000fe80003800000 */
[----:B------:R2:W-:Y:S01]  /*2fd0*/  @!P5 STG.E.U8 desc[UR36][R74.64], R81 ;  /* 0x000000514a00d986 */ /* 0x0005e2000c101124 */
[----:B------:R-:W-:-:S13]  /*2fe0*/  ISETP.LT.OR P5, PT, R3, 0x2, !P4 ;  /* 0x000000020300780c */ /* 0x000fda00067a1670 */
[----:B--2---:R-:W-:Y:S05]  /*2ff0*/  @P5 BRA `(.L_x_65) ;  /* 0x00000000000c5947 */ /* 0x004fea0003800000 */
[----:B-1----:R-:W2:Y:S02]  /*3000*/  LDG.E.U8 R23, desc[UR36][R78.64+0x1] ;  /* 0x000001244e177981 */ /* 0x002ea4000c1e1100 */
[----:B--2---:R-:W-:-:S05]  /*3010*/  PRMT R7, R23, 0x8880, RZ ;  /* 0x0000888017077816 */ /* 0x004fca00000000ff */
[----:B------:R-:W-:-:S07]  /*3020*/  IMAD R7, R7, R94, RZ ;  /* 0x0000005e07077224 */ /* 0x000fce00078e02ff */
.L_x_65:
[----:B------:R-:W-:Y:S05]  /*3030*/  BSYNC B1 ;  /* 0x0000000000017941 */ /* 0x000fea0003800000 */
.L_x_64:
[----:B------:R-:W-:Y:S01]  /*3040*/  ISETP.LT.OR P6, PT, R3, 0x1, !P0 ;  /* 0x000000010300780c */ /* 0x000fe200047c1670 */
[----:B------:R-:W-:Y:S01]  /*3050*/  @!P5 IMAD R81, R57, R22, R7 ;  /* 0x000000163951d224 */ /* 0x000fe200078e0207 */
[----:B------:R-:W-:Y:S04]  /*3060*/  BSSY B1, `(.L_x_66) ;  /* 0x0000008000017945 */ /* 0x000fe80003800000 */
[----:B------:R2:W-:Y:S07]  /*3070*/  @!P5 STG.E.U8 desc[UR36][R74.64+0x1], R81 ;  /* 0x000001514a00d986 */ /* 0x0005ee000c101124 */
[----:B------:R-:W-:-:S05]  /*3080*/  @!P6 IADD3 R56, P5, R74, R89, RZ ;  /* 0x000000594a38e210 */ /* 0x000fca0007fbe0ff */
[----:B------:R-:W-:Y:S01]  /*3090*/  @!P6 IMAD.X R57, R75, 0x1, R92, P5 ;  /* 0x000000014b39e824 */ /* 0x000fe200028e065c */
[----:B--2---:R-:W-:Y:S07]  /*30a0*/  @P6 BRA `(.L_x_67) ;  /* 0x00000000000c6947 */ /* 0x004fee0003800000 */
[----:B-1----:R-:W2:Y:S02]  /*30b0*/  LDG.E.U8 R23, desc[UR36][R72.64] ;  /* 0x0000002448177981 */ /* 0x002ea4000c1e1100 */
[----:B--2---:R-:W-:-:S05]  /*30c0*/  PRMT R7, R23, 0x8880, RZ ;  /* 0x0000888017077816 */ /* 0x004fca00000000ff */
[----:B------:R-:W-:-:S07]  /*30d0*/  IMAD R7, R7, R94, RZ ;  /* 0x0000005e07077224 */ /* 0x000fce00078e02ff */
.L_x_67:
[----:B------:R-:W-:Y:S05]  /*30e0*/  BSYNC B1 ;  /* 0x0000000000017941 */ /* 0x000fea0003800000 */
.L_x_66:
[----:B------:R-:W-:Y:S01]  /*30f0*/  @!P6 IMAD R87, R58, R22, R7 ;  /* 0x000000163a57e224 */ /* 0x000fe200078e0207 */
[----:B------:R-:W-:Y:S01]  /*3100*/  ISETP.LT.OR P5, PT, R3, 0x2, !P0 ;  /* 0x000000020300780c */ /* 0x000fe200047a1670 */
[----:B------:R-:W-:Y:S01]  /*3110*/  BSSY B1, `(.L_x_68) ;  /* 0x000000a000017945 */ /* 0x000fe20003800000 */
[----:B------:R-:W-:Y:S02]  /*3120*/  P2R R86, PR, RZ, 0x2 ;  /* 0x00000002ff567803 */ /* 0x000fe40000000000 */
[----:B------:R2:W-:Y:S09]  /*3130*/  @!P6 STG.E.U8 desc[UR36][R56.64], R87 ;  /* 0x000000573800e986 */ /* 0x0005f2000c101124 */
[----:B------:R-:W-:-:S05]  /*3140*/  @!P5 IADD3 R80, P1, R74, R89, RZ ;  /* 0x000000594a50d210 */ /* 0x000fca0007f3e0ff */
[----:B------:R-:W-:Y:S01]  /*3150*/  @!P5 IMAD.X R81, R75, 0x1, R92, P1 ;  /* 0x000000014b51d824 */ /* 0x000fe200008e065c */
[----:B------:R-:W-:Y:S01]  /*3160*/  ISETP.NE.AND P1, PT, R86, RZ, PT ;  /* 0x000000ff5600720c */ /* 0x000fe20003f25270 */
[----:B--2---:R-:W-:-:S12]  /*3170*/  @P5 BRA `(.L_x_69) ;  /* 0x00000000000c5947 */ /* 0x004fd80003800000 */
[----:B-1----:R-:W2:Y:S02]  /*3180*/  LDG.E.U8 R23, desc[UR36][R72.64+0x1] ;  /* 0x0000012448177981 */ /* 0x002ea4000c1e1100 */
[----:B--2---:R-:W-:-:S05]  /*3190*/  PRMT R7, R23, 0x8880, RZ ;  /* 0x0000888017077816 */ /* 0x004fca00000000ff */
[----:B------:R-:W-:-:S07]  /*31a0*/  IMAD R7, R7, R94, RZ ;  /* 0x0000005e07077224 */ /* 0x000fce00078e02ff */
.L_x_69:
[----:B------:R-:W-:Y:S05]  /*31b0*/  BSYNC B1 ;  /* 0x0000000000017941 */ /* 0x000fea0003800000 */
.L_x_68:
        /* <DEDUP_REMOVED lines=8> */
.L_x_71:
[----:B------:R-:W-:Y:S05]  /*3240*/  BSYNC B1 ;  /* 0x0000000000017941 */ /* 0x000fea0003800000 */
.L_x_70:
[----:B------:R-:W-:Y:S01]  /*3250*/  @!P5 IMAD R57, R60, R22, R7 ;  /* 0x000000163c39d224 */ /* 0x000fe200078e0207 */
[----:B------:R-:W-:Y:S01]  /*3260*/  ISETP.LT.OR P6, PT, R3, 0xa, !P4 ;  /* 0x0000000a0300780c */ /* 0x000fe200067c1670 */
[----:B------:R-:W-:Y:S01]  /*3270*/  IMAD.MOV.U32 R58, RZ, RZ, R74 ;  /* 0x000000ffff3a7224 */ /* 0x000fe200078e004a */
[----:B------:R-:W-:Y:S01]  /*3280*/  BSSY B1, `(.L_x_72) ;  /* 0x0000007000017945 */ /* 0x000fe20003800000 */
[----:B------:R-:W-:-:S05]  /*3290*/  IMAD.MOV.U32 R59, RZ, RZ, R75 ;  /* 0x000000ffff3b7224 */ /* 0x000fca00078e004b */
[----:B------:R2:W-:Y:S05]  /*32a0*/  @!P5 STG.E.U8 desc[UR36][R58.64+0x8], R57 ;  /* 0x000008393a00d986 */ /* 0x0005ea000c101124 */
[----:B------:R-:W-:Y:S05]  /*32b0*/  @P6 BRA `(.L_x_73) ;  /* 0x00000000000c6947 */ /* 0x000fea0003800000 */
[----:B-1----:R-:W3:Y:S02]  /*32c0*/  LDG.E.U8 R23, desc[UR36][R78.64+0x9] ;  /* 0x000009244e177981 */ /* 0x002ee4000c1e1100 */
[----:B---3--:R-:W-:-:S05]  /*32d0*/  PRMT R7, R23, 0x8880, RZ ;  /* 0x0000888017077816 */ /* 0x008fca00000000ff */
[----:B------:R-:W-:-:S07]  /*32e0*/  IMAD R7, R7, R94, RZ ;  /* 0x0000005e07077224 */ /* 0x000fce00078e02ff */
.L_x_73:
[----:B------:R-:W-:Y:S05]  /*32f0*/  BSYNC B1 ;  /* 0x0000000000017941 */ /* 0x000fea0003800000 */
.L_x_72:
[----:B------:R-:W-:Y:S01]  /*3300*/  @!P6 IMAD R61, R61, R22, R7 ;  /* 0x000000163d3de224 */ /* 0x000fe200078e0207 */
[----:B------:R-:W-:Y:S01]  /*3310*/  ISETP.LT.OR P5, PT, R3, 0x9, !P0 ;  /* 0x000000090300780c */ /* 0x000fe200047a1670 */
[----:B------:R-:W-:Y:S01]  /*3320*/  BSSY B1, `(.L_x_74) ;  /* 0x000000a000017945 */ /* 0x000fe20003800000 */
[----:B------:R-:W-:Y:S02]  /*3330*/  P2R R60, PR, RZ, 0x2 ;  /* 0x00000002ff3c7803 */ /* 0x000fe40000000000 */
[----:B------:R3:W-:Y:S09]  /*3340*/  @!P6 STG.E.U8 desc[UR36][R58.64+0x9], R61 ;  /* 0x0000093d3a00e986 */ /* 0x0007f2000c101124 */
[----:B------:R-:W-:-:S05]  /*3350*/  @!P5 IADD3 R56, P1, R89, R74, RZ ;  /* 0x0000004a5938d210 */ /* 0x000fca0007f3e0ff */
[----:B--2---:R-:W-:Y:S01]  /*3360*/  @!P5 IMAD.X R57, R92, 0x1, R75, P1 ;  /* 0x000000015c39d824 */ /* 0x004fe200008e064b */
[----:B------:R-:W-:Y:S01]  /*3370*/  ISETP.NE.AND P1, PT, R60, RZ, PT ;  /* 0x000000ff3c00720c */ /* 0x000fe20003f25270 */
[----:B---3--:R-:W-:-:S12]  /*3380*/  @P5 BRA `(.L_x_75) ;  /* 0x00000000000c5947 */ /* 0x008fd80003800000 */
[----:B-1----:R-:W2:Y:S02]  /*3390*/  LDG.E.U8 R23, desc[UR36][R72.64+0x8] ;  /* 0x0000082448177981 */ /* 0x002ea4000c1e1100 */
[----:B--2---:R-:W-:-:S05]  /*33a0*/  PRMT R7, R23, 0x8880, RZ ;  /* 0x0000888017077816 */ /* 0x004fca00000000ff */
[----:B------:R-:W-:-:S07]  /*33b0*/  IMAD R7, R7, R94, RZ ;  /* 0x0000005e07077224 */ /* 0x000fce00078e02ff */
.L_x_75:
[----:B------:R-:W-:Y:S05]  /*33c0*/  BSYNC B1 ;  /* 0x0000000000017941 */ /* 0x000fea0003800000 */
.L_x_74:
[----:B------:R-:W-:Y:S01]  /*33d0*/  @!P5 IMAD R61, R62, R22, R7 ;  /* 0x000000163e3dd224 */ /* 0x000fe200078e0207 */
[----:B------:R-:W-:Y:S04]  /*33e0*/  BSSY B1, `(.L_x_76) ;  /* 0x0000006000017945 */ /* 0x000fe80003800000 */
[----:B------:R2:W-:Y:S01]  /*33f0*/  @!P5 STG.E.U8 desc[UR36][R56.64+0x8], R61 ;  /* 0x0000083d3800d986 */ /* 0x0005e2000c101124 */
[----:B------:R-:W-:Y:S05]  /*3400*/  @P1 BRA `(.L_x_77) ;  /* 0x00000000000c1947 */ /* 0x000fea0003800000 */
[----:B-1----:R-:W3:Y:S02]  /*3410*/  LDG.E.U8 R23, desc[UR36][R72.64+0x9] ;  /* 0x0000092448177981 */ /* 0x002ee4000c1e1100 */
[----:B---3--:R-:W-:-:S05]  /*3420*/  PRMT R7, R23, 0x8880, RZ ;  /* 0x0000888017077816 */ /* 0x008fca00000000ff */
[----:B------:R-:W-:-:S07]  /*3430*/  IMAD R7, R7, R94, RZ ;  /* 0x0000005e07077224 */ /* 0x000fce00078e02ff */
.L_x_77:
[----:B------:R-:W-:Y:S05]  /*3440*/  BSYNC B1 ;  /* 0x0000000000017941 */ /* 0x000fea0003800000 */
.L_x_76:
[----:B------:R-:W-:Y:S01]  /*3450*/  @!P1 IMAD R63, R63, R22, R7 ;  /* 0x000000163f3f9224 */ /* 0x000fe200078e0207 */
[----:B------:R-:W-:Y:S01]  /*3460*/  BSSY B1, `(.L_x_78) ;  /* 0x0000008000017945 */ /* 0x000fe20003800000 */
[----:B------:R-:W-:-:S03]  /*3470*/  ISETP.LT.OR P5, PT, R3, 0x12, !P4 ;  /* 0x000000120300780c */ /* 0x000fc600067a1670 */
[----:B------:R3:W-:Y:S01]  /*3480*/  @!P1 STG.E.U8 desc[UR36][R76.64+0x9], R63 ;  /* 0x0000093f4c009986 */ /* 0x0007e2000c101124 */
[----:B------:R-:W-:-:S13]  /*3490*/  ISETP.LT.OR P1, PT, R3, 0x11, !P4 ;  /* 0x000000110300780c */ /* 0x000fda0006721670 */
[----:B---3--:R-:W-:Y:S05]  /*34a0*/  @P1 BRA `(.L_x_79) ;  /* 0x00000000000c1947 */ /* 0x008fea0003800000 */
[----:B-1----:R-:W3:Y:S02]  /*34b0*/  LDG.E.U8 R23, desc[UR36][R78.64+0x10] ;  /* 0x000010244e177981 */ /* 0x002ee4000c1e1100 */
[----:B---3--:R-:W-:-:S05]  /*34c0*/  PRMT R7, R23, 0x8880, RZ ;  /* 0x0000888017077816 */ /* 0x008fca00000000ff */
[----:B------:R-:W-:-:S07]  /*34d0*/  IMAD R7, R7, R94, RZ ;  /* 0x0000005e07077224 */ /* 0x000fce00078e02ff */
.L_x_79:
[----:B------:R-:W-:Y:S05]  /*34e0*/  BSYNC B1 ;  /* 0x0000000000017941 */ /* 0x000fea0003800000 */
.L_x_78:
[----:B--2---:R-:W-:Y:S01]  /*34f0*/  @!P1 IMAD R57, R64, R22, R7 ;  /* 0x0000001640399224 */ /* 0x004fe200078e0207 */
[----:B------:R-:W-:Y:S04]  /*3500*/  BSSY B1, `(.L_x_80) ;  /* 0x0000006000017945 */ /* 0x000fe80003800000 */
[----:B------:R2:W-:Y:S01]  /*3510*/  @!P1 STG.E.U8 desc[UR36][R58.64+0x10], R57 ;  /* 0x000010393a009986 */ /* 0x0005e2000c101124 */
[----:B------:R-:W-:Y:S05]  /*3520*/  @P5 BRA `(.L_x_81) ;  /* 0x00000000000c5947 */ /* 0x000fea0003800000 */
[----:B-1----:R-:W3:Y:S02]  /*3530*/  LDG.E.U8 R23, desc[UR36][R78.64+0x11] ;  /* 0x000011244e177981 */ /* 0x002ee4000c1e1100 */
[----:B---3--:R-:W-:-:S05]  /*3540*/  PRMT R7, R23, 0x8880, RZ ;  /* 0x0000888017077816 */ /* 0x008fca00000000ff */
[----:B------:R-:W-:-:S07]  /*3550*/  IMAD R7, R7, R94, RZ ;  /* 0x0000005e07077224 */ /* 0x000fce00078e02ff */
.L_x_81:
[----:B------:R-:W-:Y:S05]  /*3560*/  BSYNC B1 ;  /* 0x0000000000017941 */ /* 0x000fea0003800000 */
.L_x_80:
[----:B------:R-:W-:Y:S01]  /*3570*/  @!P5 IMAD R65, R65, R22, R7 ;  /* 0x000000164141d224 */ /* 0x000fe200078e0207 */
[----:B------:R-:W-:Y:S01]  /*3580*/  BSSY B1, `(.L_x_82) ;  /* 0x0000008000017945 */ /* 0x000fe20003800000 */
[----:B------:R-:W-:-:S03]  /*3590*/  ISETP.LT.OR P1, PT, R3, 0x19, !P4 ;  /* 0x000000190300780c */ /* 0x000fc60006721670 */
[----:B------:R3:W-:Y:S01]  /*35a0*/  @!P5 STG.E.U8 desc[UR36][R58.64+0x11], R65 ;  /* 0x000011413a00d986 */ /* 0x0007e2000c101124 */
[----:B------:R-:W-:Y:S01]  /*35b0*/  ISETP.LT.OR P5, PT, R3, 0x19, !P0 ;  /* 0x000000190300780c */ /* 0x000fe200047a1670 */
[----:B------:R-:W-:-:S12]  /*35c0*/  @P2 BRA `(.L_x_83) ;  /* 0x00000000000c2947 */ /* 0x000fd80003800000 */
[----:B-1----:R-:W4:Y:S02]  /*35d0*/  LDG.E.U8 R23, desc[UR36][R72.64+0x10] ;  /* 0x0000102448177981 */ /* 0x002f24000c1e1100 */
[----:B----4-:R-:W-:-:S05]  /*35e0*/  PRMT R7, R23, 0x8880, RZ ;  /* 0x0000888017077816 */ /* 0x010fca00000000ff */
[----:B------:R-:W-:-:S07]  /*35f0*/  IMAD R7, R7, R94, RZ ;  /* 0x0000005e07077224 */ /* 0x000fce00078e02ff */
.L_x_83:
[----:B------:R-:W-:Y:S05]  /*3600*/  BSYNC B1 ;  /* 0x0000000000017941 */ /* 0x000fea0003800000 */
.L_x_82:
[----:B--2---:R-:W-:Y:S01]  /*3610*/  @!P2 IMAD R57, R66, R22, R7 ;  /* 0x000000164239a224 */ /* 0x004fe200078e0207 */
[----:B------:R-:W-:Y:S04]  /*3620*/  BSSY B1, `(.L_x_84) ;  /* 0x0000006000017945 */ /* 0x000fe80003800000 */
[----:B------:R2:W-:Y:S01]  /*3630*/  @!P2 STG.E.U8 desc[UR36][R82.64+0x10], R57 ;  /* 0x000010395200a986 */ /* 0x0005e2000c101124 */
[----:B------:R-:W-:Y:S05]  /*3640*/  @P3 BRA `(.L_x_85) ;  /* 0x00000000000c3947 */ /* 0x000fea0003800000 */
[----:B-1----:R-:W4:Y:S02]  /*3650*/  LDG.E.U8 R23, desc[UR36][R72.64+0x11] ;  /* 0x0000112448177981 */ /* 0x002f24000c1e1100 */
[----:B----4-:R-:W-:-:S05]  /*3660*/  PRMT R7, R23, 0x8880, RZ ;  /* 0x0000888017077816 */ /* 0x010fca00000000ff */
[----:B------:R-:W-:-:S07]  /*3670*/  IMAD R7, R7, R94, RZ ;  /* 0x0000005e07077224 */ /* 0x000fce00078e02ff */
.L_x_85:
[----:B------:R-:W-:Y:S05]  /*3680*/  BSYNC B1 ;  /* 0x0000000000017941 */ /* 0x000fea0003800000 */
.L_x_84:
[----:B------:R-:W-:Y:S01]  /*3690*/  @!P3 IMAD R67, R67, R22, R7 ;  /* 0x000000164343b224 */ /* 0x000fe200078e0207 */
[----:B------:R-:W-:Y:S04]  /*36a0*/  BSSY B1, `(.L_x_86) ;  /* 0x0000006000017945 */ /* 0x000fe80003800000 */
[----:B------:R4:W-:Y:S01]  /*36b0*/  @!P3 STG.E.U8 desc[UR36][R84.64+0x11], R67 ;  /* 0x000011435400b986 */ /* 0x0009e2000c101124 */
[----:B------:R-:W-:Y:S05]  /*36c0*/  @P1 BRA `(.L_x_87) ;  /* 0x00000000000c1947 */ /* 0x000fea0003800000 */
[----:B-1----:R-:W5:Y:S02]  /*36d0*/  LDG.E.U8 R23, desc[UR36][R78.64+0x18] ;  /* 0x000018244e177981 */ /* 0x002f64000c1e1100 */
[----:B-----5:R-:W-:-:S05]  /*36e0*/  PRMT R7, R23, 0x8880, RZ ;  /* 0x0000888017077816 */ /* 0x020fca00000000ff */
[----:B------:R-:W-:-:S07]  /*36f0*/  IMAD R7, R7, R94, RZ ;  /* 0x0000005e07077224 */ /* 0x000fce00078e02ff */
.L_x_87:
[----:B------:R-:W-:Y:S05]  /*3700*/  BSYNC B1 ;  /* 0x0000000000017941 */ /* 0x000fea0003800000 */
.L_x_86:
[----:B------:R-:W-:Y:S01]  /*3710*/  ISETP.LT.OR P4, PT, R3, 0x1a, !P4 ;  /* 0x0000001a0300780c */ /* 0x000fe20006781670 */
[----:B--2---:R-:W-:Y:S01]  /*3720*/  @!P1 IMAD R57, R68, R22, R7 ;  /* 0x0000001644399224 */ /* 0x004fe200078e0207 */
[----:B------:R-:W-:Y:S01]  /*3730*/  BSSY B1, `(.L_x_88) ;  /* 0x0000009000017945 */ /* 0x000fe20003800000 */
[----:B------:R-:W-:-:S03]  /*3740*/  IADD3 R63, P2, R101, 0x100, RZ ;  /* 0x00000100653f7810 */ /* 0x000fc60007f5e0ff */
[----:B------:R2:W-:Y:S01]  /*3750*/  @!P1 STG.E.U8 desc[UR36][R58.64+0x18], R57 ;  /* 0x000018393a009986 */ /* 0x0005e2000c101124 */
[----:B------:R-:W-:Y:S02]  /*3760*/  ISETP.LT.OR P1, PT, R3, 0x1a, !P0 ;  /* 0x0000001a0300780c */ /* 0x000fe40004721670 */
[----:B------:R-:W-:-:S04]  /*3770*/  @!P5 IADD3 R60, P0, P3, R89, R98, R90 ;  /* 0x00000062593cd210 */ /* 0x000fc80007b1e05a */
[----:B------:R-:W-:Y:S09]  /*3780*/  @P4 BRA `(.L_x_89) ;  /* 0x00000000000c4947 */ /* 0x000ff20003800000 */
[----:B-1----:R-:W5:Y:S02]  /*3790*/  LDG.E.U8 R23, desc[UR36][R78.64+0x19] ;  /* 0x000019244e177981 */ /* 0x002f64000c1e1100 */
[----:B-----5:R-:W-:-:S05]  /*37a0*/  PRMT R7, R23, 0x8880, RZ ;  /* 0x0000888017077816 */ /* 0x020fca00000000ff */
[----:B------:R-:W-:-:S07]  /*37b0*/  IMAD R7, R7, R94, RZ ;  /* 0x0000005e07077224 */ /* 0x000fce00078e02ff */
.L_x_89:
[----:B------:R-:W-:Y:S05]  /*37c0*/  BSYNC B1 ;  /* 0x0000000000017941 */ /* 0x000fea0003800000 */
.L_x_88:
[----:B------:R-:W-:Y:S01]  /*37d0*/  @!P4 IMAD R69, R69, R22, R7 ;  /* 0x000000164545c224 */ /* 0x000fe200078e0207 */
[----:B------:R-:W-:Y:S01]  /*37e0*/  BSSY B1, `(.L_x_90) ;  /* 0x000000a000017945 */ /* 0x000fe20003800000 */
[----:B--2---:R-:W-:Y:S01]  /*37f0*/  IMAD.X R57, RZ, RZ, R11, P2 ;  /* 0x000000ffff397224 */ /* 0x004fe200010e060b */
[----:B------:R-:W-:Y:S02]  /*3800*/  @!P5 IADD3.X R61, R92, R99, R93, P0, P3 ;  /* 0x000000635c3dd210 */ /* 0x000fe400007e645d */
[----:B------:R2:W-:Y:S01]  /*3810*/  @!P4 STG.E.U8 desc[UR36][R58.64+0x19], R69 ;  /* 0x000019453a00c986 */ /* 0x0005e2000c101124 */
[----:B------:R-:W-:Y:S01]  /*3820*/  @!P1 IADD3 R62, P0, P3, R89, R98, R90 ;  /* 0x00000062593e9210 */ /* 0x000fe20007b1e05a */
[----:B------:R-:W-:Y:S01]  /*3830*/  IMAD R56, R57, R12, RZ ;  /* 0x0000000c39387224 */ /* 0x000fe200078e02ff */
[----:B------:R-:W-:Y:S11]  /*3840*/  @P5 BRA `(.L_x_91) ;  /* 0x00000000000c5947 */ /* 0x000ff60003800000 */
[----:B-1----:R-:W5:Y:S02]  /*3850*/  LDG.E.U8 R23, desc[UR36][R72.64+0x18] ;  /* 0x0000182448177981 */ /* 0x002f64000c1e1100 */
[----:B-----5:R-:W-:-:S05]  /*3860*/  PRMT R7, R23, 0x8880, RZ ;  /* 0x0000888017077816 */ /* 0x020fca00000000ff */
[----:B------:R-:W-:-:S07]  /*3870*/  IMAD R7, R7, R94, RZ ;  /* 0x0000005e07077224 */ /* 0x000fce00078e02ff */
.L_x_91:
[----:B------:R-:W-:Y:S05]  /*3880*/  BSYNC B1 ;  /* 0x0000000000017941 */ /* 0x000fea0003800000 */
.L_x_90:
[----:B---3--:R-:W-:Y:S01]  /*3890*/  @!P5 IMAD R65, R70, R22, R7 ;  /* 0x000000164641d224 */ /* 0x008fe200078e0207 */
[----:B------:R-:W-:Y:S01]  /*38a0*/  BSSY B1, `(.L_x_92) ;  /* 0x0000009000017945 */ /* 0x000fe20003800000 */
[C---:B----4-:R-:W-:Y:S02]  /*38b0*/  IMAD R67, R63.reuse, R13, R56 ;  /* 0x0000000d3f437224 */ /* 0x050fe400078e0238 */
[CC--:B--2---:R-:W-:Y:S01]  /*38c0*/  IMAD.WIDE.U32 R58, R63.reuse, R12.reuse, R96 ;  /* 0x0000000c3f3a7225 */ /* 0x0c4fe200078e0060 */
[----:B------:R2:W-:Y:S03]  /*38d0*/  @!P5 STG.E.U8 desc[UR36][R60.64+0x18], R65 ;  /* 0x000018413c00d986 */ /* 0x0005e6000c101124 */
[----:B------:R-:W-:Y:S01]  /*38e0*/  IMAD.WIDE.U32 R56, R63, R12, R20 ;  /* 0x0000000c3f387225 */ /* 0x000fe200078e0014 */
[----:B------:R-:W-:Y:S06]  /*38f0*/  @P1 BRA `(.L_x_93) ;  /* 0x00000000000c1947 */ /* 0x000fec0003800000 */
[----:B-1----:R-:W3:Y:S02]  /*3900*/  LDG.E.U8 R23, desc[UR36][R72.64+0x19] ;  /* 0x0000192448177981 */ /* 0x002ee4000c1e1100 */
[----:B---3--:R-:W-:-:S05]  /*3910*/  PRMT R7, R23, 0x8880, RZ ;  /* 0x0000888017077816 */ /* 0x008fca00000000ff */
[----:B------:R-:W-:-:S07]  /*3920*/  IMAD R7, R7, R94, RZ ;  /* 0x0000005e07077224 */ /* 0x000fce00078e02ff */
.L_x_93:
[----:B------:R-:W-:Y:S05]  /*3930*/  BSYNC B1 ;  /* 0x0000000000017941 */ /* 0x000fea0003800000 */
.L_x_92:
[----:B--2---:R-:W-:Y:S01]  /*3940*/  IADD3 R60, P4, R56, R8, RZ ;  /* 0x00000008383c7210 */ /* 0x004fe20007f9e0ff */
[----:B------:R-:W-:Y:S01]  /*3950*/  @!P1 IMAD R71, R71, R22, R7 ;  /* 0x0000001647479224 */ /* 0x000fe200078e0207 */
[----:B------:R-:W-:Y:S01]  /*3960*/  @!P1 IADD3.X R63, R92, R99, R93, P0, P3 ;  /* 0x000000635c3f9210 */ /* 0x000fe200007e645d */
[----:B------:R-:W-:Y:S01]  /*3970*/  IMAD.IADD R59, R67, 0x1, R59 ;  /* 0x00000001433b7824 */ /* 0x000fe200078e023b */
[----:B------:R-:W-:Y:S01]  /*3980*/  ISETP.GE.AND P0, PT, R6, 0x101, PT ;  /* 0x000001010600780c */ /* 0x000fe20003f06270 */
[----:B------:R-:W-:Y:S01]  /*3990*/  BSSY B1, `(.L_x_94) ;  /* 0x0000010000017945 */ /* 0x000fe20003800000 */
[----:B------:R-:W-:Y:S01]  /*39a0*/  IADD3.X R61, R9, R57, R67, P4, !PT ;  /* 0x00000039093d7210 */ /* 0x000fe200027fe443 */
[----:B------:R2:W-:Y:S01]  /*39b0*/  @!P1 STG.E.U8 desc[UR36][R62.64+0x19], R71 ;  /* 0x000019473e009986 */ /* 0x0005e2000c101124 */
[----:B------:R-:W-:Y:S02]  /*39c0*/  ISETP.LT.OR P4, PT, R3, 0x1, !P0 ;  /* 0x000000010300780c */ /* 0x000fe40004781670 */
[----:B------:R-:W-:-:S02]  /*39d0*/  IADD3 R56, P5, R98, R88, RZ ;  /* 0x0000005862387210 */ /* 0x000fc40007fbe0ff */
[----:B------:R-:W-:Y:S02]  /*39e0*/  IADD3 R58, P2, P3, R14, R8, R58 ;  /* 0x000000080e3a7210 */ /* 0x000fe40007b5e03a */
[----:B------:R-:W-:Y:S01]  /*39f0*/  ISETP.GE.AND P1, PT, R6, 0x109, PT ;  /* 0x000001090600780c */ /* 0x000fe20003f26270 */
[----:B------:R-:W-:Y:S01]  /*3a00*/  IMAD.X R57, R99, 0x1, R91, P5 ;  /* 0x0000000163397824 */ /* 0x000fe200028e065b */
[----:B------:R-:W-:Y:S02]  /*3a10*/  IADD3.X R59, R21, R9, R59, P2, P3 ;  /* 0x00000009153b7210 */ /* 0x000fe400017e643b */
[C---:B------:R-:W-:Y:S02]  /*3a20*/  ISETP.LT.OR P3, PT, R3.reuse, 0x2, !P0 ;  /* 0x000000020300780c */ /* 0x040fe40004761670 */
[C---:B------:R-:W-:Y:S02]  /*3a30*/  ISETP.LT.OR P2, PT, R3.reuse, 0x1, !P1 ;  /* 0x000000010300780c */ /* 0x040fe40004f41670 */
[----:B------:R-:W-:Y:S01]  /*3a40*/  ISETP.LT.OR P5, PT, R3, 0x2, !P1 ;  /* 0x000000020300780c */ /* 0x000fe20004fa1670 */
[----:B--2---:R-:W-:-:S12]  /*3a50*/  @P4 BRA `(.L_x_95) ;  /* 0x00000000000c4947 */ /* 0x004fd80003800000 */
[----:B-1----:R-:W2:Y:S02]  /*3a60*/  LDG.E.U8 R23, desc[UR36][R60.64] ;  /* 0x000000243c177981 */ /* 0x002ea4000c1e1100 */
[----:B--2---:R-:W-:-:S05]  /*3a70*/  PRMT R7, R23, 0x8880, RZ ;  /* 0x0000888017077816 */ /* 0x004fca00000000ff */
[----:B------:R-:W-:-:S07]  /*3a80*/  IMAD R7, R7, R94, RZ ;  /* 0x0000005e07077224 */ /* 0x000fce00078e02ff */
.L_x_95:
[----:B------:R-:W-:Y:S05]  /*3a90*/  BSYNC B1 ;  /* 0x0000000000017941 */ /* 0x000fea0003800000 */
.L_x_94:
[----:B------:R-:W-:Y:S01]  /*3aa0*/  @!P4 IMAD R63, R40, R22, R7 ;  /* 0x00000016283fc224 */ /* 0x000fe200078e0207 */
[----:B------:R-:W-:Y:S04]  /*3ab0*/  BSSY B1, `(.L_x_96) ;  /* 0x0000006000017945 */ /* 0x000fe80003800000 */
[----:B------:R2:W-:Y:S01]  /*3ac0*/  @!P4 STG.E.U8 desc[UR36][R56.64], R63 ;  /* 0x0000003f3800c986 */ /* 0x0005e2000c101124 */
[----:B------:R-:W-:Y:S05]  /*3ad0*/  @P3 BRA `(.L_x_97) ;  /* 0x00000000000c3947 */ /* 0x000fea0003800000 */
[----:B-1----:R-:W3:Y:S02]  /*3ae0*/  LDG.E.U8 R23, desc[UR36][R60.64+0x1] ;  /* 0x000001243c177981 */ /* 0x002ee4000c1e1100 */
[----:B---3--:R-:W-:-:S05]  /*3af0*/  PRMT R7, R23, 0x8880, RZ ;  /* 0x0000888017077816 */ /* 0x008fca00000000ff */
[----:B------:R-:W-:-:S07]  /*3b00*/  IMAD R7, R7, R94, RZ ;  /* 0x0000005e07077224 */ /* 0x000fce00078e02ff */
.L_x_97:
[----:B------:R-:W-:Y:S05]  /*3b10*/  BSYNC B1 ;  /* 0x0000000000017941 */ /* 0x000fea0003800000 */
.L_x_96:
[----:B------:R-:W-:Y:S01]  /*3b20*/  @!P3 IMAD R65, R41, R22, R7 ;  /* 0x000000162941b224 */ /* 0x000fe200078e0207 */
[CC--:B------:R-:W-:Y:S01]  /*3b30*/  @!P2 IADD3 R40, P4, R56.reuse, R89.reuse, RZ ;  /* 0x000000593828a210 */ /* 0x0c0fe20007f9e0ff */
[----:B------:R-:W-:Y:S03]  /*3b40*/  BSSY B1, `(.L_x_98) ;  /* 0x0000009000017945 */ /* 0x000fe60003800000 */
[----:B------:R3:W-:Y:S01]  /*3b50*/  @!P3 STG.E.U8 desc[UR36][R56.64+0x1], R65 ;  /* 0x000001413800b986 */ /* 0x0007e2000c101124 */
[----:B------:R-:W-:Y:S01]  /*3b60*/  @!P2 IMAD.X R41, R57, 0x1, R92, P4 ;  /* 0x000000013929a824 */ /* 0x000fe200020e065c */
[----:B------:R-:W-:Y:S02]  /*3b70*/  ISETP.LT.OR P3, PT, R3, 0xa, !P1 ;  /* 0x0000000a0300780c */ /* 0x000fe40004f61670 */
[----:B------:R-:W-:Y:S01]  /*3b80*/  @!P5 IADD3 R62, P4, R56, R89, RZ ;  /* 0x00000059383ed210 */ /* 0x000fe20007f9e0ff */
[----:B------:R-:W-:-:S12]  /*3b90*/  @P2 BRA `(.L_x_99) ;  /* 0x00000000000c2947 */ /* 0x000fd80003800000 */
[----:B-1----:R-:W4:Y:S02]  /*3ba0*/  LDG.E.U8 R23, desc[UR36][R58.64] ;  /* 0x000000243a177981 */ /* 0x002f24000c1e1100 */
[----:B----4-:R-:W-:-:S05]  /*3bb0*/  PRMT R7, R23, 0x8880, RZ ;  /* 0x0000888017077816 */ /* 0x010fca00000000ff */
[----:B------:R-:W-:-:S07]  /*3bc0*/  IMAD R7, R7, R94, RZ ;  /* 0x0000005e07077224 */ /* 0x000fce00078e02ff */
.L_x_99:
[----:B------:R-:W-:Y:S05]  /*3bd0*/  BSYNC B1 ;  /* 0x0000000000017941 */ /* 0x000fea0003800000 */
.L_x_98:
[----:B---3--:R-:W-:Y:S01]  /*3be0*/  @!P2 IMAD R65, R42, R22, R7 ;  /* 0x000000162a41a224 */ /* 0x008fe200078e0207 */
[----:B------:R-:W-:Y:S01]  /*3bf0*/  BSSY B1, `(.L_x_100) ;  /* 0x0000008000017945 */ /* 0x000fe20003800000 */
[----:B--2---:R-:W-:-:S03]  /*3c00*/  @!P5 IMAD.X R63, R57, 0x1, R92, P4 ;  /* 0x00000001393fd824 */ /* 0x004fc600020e065c */
[----:B------:R2:W-:Y:S01]  /*3c10*/  @!P2 STG.E.U8 desc[UR36][R40.64], R65 ;  /* 0x000000412800a986 */ /* 0x0005e2000c101124 */
[----:B------:R-:W-:Y:S01]  /*3c20*/  @!P3 IADD3 R42, P2, P4, R89, R98, R88 ;  /* 0x00000062592ab210 */ /* 0x000fe20007c5e058 */
[----:B------:R-:W-:-:S12]  /*3c30*/  @P5 BRA `(.L_x_101) ;  /* 0x00000000000c5947 */ /* 0x000fd80003800000 */
[----:B-1----:R-:W3:Y:S02]  /*3c40*/  LDG.E.U8 R23, desc[UR36][R58.64+0x1] ;  /* 0x000001243a177981 */ /* 0x002ee4000c1e1100 */
[----:B---3--:R-:W-:-:S05]  /*3c50*/  PRMT R7, R23, 0x8880, RZ ;  /* 0x0000888017077816 */ /* 0x008fca00000000ff */
[----:B------:R-:W-:-:S07]  /*3c60*/  IMAD R7, R7, R94, RZ ;  /* 0x0000005e07077224 */ /* 0x000fce00078e02ff */
.L_x_101:
[----:B------:R-:W-:Y:S05]  /*3c70*/  BSYNC B1 ;  /* 0x0000000000017941 */ /* 0x000fea0003800000 */
.L_x_100:
[----:B--2---:R-:W-:Y:S01]  /*3c80*/  @!P5 IMAD R41, R43, R22, R7 ;  /* 0x000000162b29d224 */ /* 0x004fe200078e0207 */
[----:B------:R-:W-:Y:S01]  /*3c90*/  @!P3 IADD3.X R43, R92, R99, R91, P2, P4 ;  /* 0x000000635c2bb210 */ /* 0x000fe200017e845b */
[----:B------:R-:W-:Y:S01]  /*3ca0*/  BSSY B1, `(.L_x_102) ;  /* 0x0000009000017945 */ /* 0x000fe20003800000 */
[C---:B------:R-:W-:Y:S02]  /*3cb0*/  ISETP.LT.OR P2, PT, R3.reuse, 0x9, !P0 ;  /* 0x000000090300780c */ /* 0x040fe40004741670 */
[----:B------:R2:W-:Y:S01]  /*3cc0*/  @!P5 STG.E.U8 desc[UR36][R62.64+0x1], R41 ;  /* 0x000001293e00d986 */ /* 0x0005e2000c101124 */
[C---:B------:R-:W-:Y:S02]  /*3cd0*/  ISETP.LT.OR P5, PT, R3.reuse, 0xa, !P0 ;  /* 0x0000000a0300780c */ /* 0x040fe400047a1670 */
[----:B------:R-:W-:-:S08]  /*3ce0*/  ISETP.LT.OR P4, PT, R3, 0x9, !P1 ;  /* 0x000000090300780c */ /* 0x000fd00004f81670 */
[----:B------:R-:W-:Y:S05]  /*3cf0*/  @P2 BRA `(.L_x_103) ;  /* 0x00000000000c2947 */ /* 0x000fea0003800000 */
[----:B-1----:R-:W3:Y:S02]  /*3d00*/  LDG.E.U8 R23, desc[UR36][R60.64+0x8] ;  /* 0x000008243c177981 */ /* 0x002ee4000c1e1100 */
[----:B---3--:R-:W-:-:S05]  /*3d10*/  PRMT R7, R23, 0x8880, RZ ;  /* 0x0000888017077816 */ /* 0x008fca00000000ff */
[----:B------:R-:W-:-:S07]  /*3d20*/  IMAD R7, R7, R94, RZ ;  /* 0x0000005e07077224 */ /* 0x000fce00078e02ff */
.L_x_103:
[----:B------:R-:W-:Y:S05]  /*3d30*/  BSYNC B1 ;  /* 0x0000000000017941 */ /* 0x000fea0003800000 */
.L_x_102:
[----:B--2---:R-:W-:Y:S01]  /*3d40*/  @!P2 IMAD R41, R44, R22, R7 ;  /* 0x000000162c29a224 */ /* 0x004fe200078e0207 */
[----:B------:R-:W-:Y:S04]  /*3d50*/  BSSY B1, `(.L_x_104) ;  /* 0x0000006000017945 */ /* 0x000fe80003800000 */
[----:B------:R2:W-:Y:S01]  /*3d60*/  @!P2 STG.E.U8 desc[UR36][R56.64+0x8], R41 ;  /* 0x000008293800a986 */ /* 0x0005e2000c101124 */
[----:B------:R-:W-:Y:S05]  /*3d70*/  @P5 BRA `(.L_x_105) ;  /* 0x00000000000c5947 */ /* 0x000fea0003800000 */
[----:B-1----:R-:W3:Y:S02]  /*3d80*/  LDG.E.U8 R23, desc[UR36][R60.64+0x9] ;  /* 0x000009243c177981 */ /* 0x002ee4000c1e1100 */
[----:B---3--:R-:W-:-:S05]  /*3d90*/  PRMT R7, R23, 0x8880, RZ ;  /* 0x0000888017077816 */ /* 0x008fca00000000ff */
[----:B------:R-:W-:-:S07]  /*3da0*/  IMAD R7, R7, R94, RZ ;  /* 0x0000005e07077224 */ /* 0x000fce00078e02ff */
.L_x_105:
[----:B------:R-:W-:Y:S05]  /*3db0*/  BSYNC B1 ;  /* 0x0000000000017941 */ /* 0x000fea0003800000 */
.L_x_104:
[----:B------:R-:W-:Y:S01]  /*3dc0*/  @!P5 IMAD R45, R45, R22, R7 ;  /* 0x000000162d2dd224 */ /* 0x000fe200078e0207 */
[----:B------:R-:W-:Y:S01]  /*3dd0*/  BSSY B1, `(.L_x_106) ;  /* 0x0000009000017945 */ /* 0x000fe20003800000 */
[----:B------:R-:W-:-:S03]  /*3de0*/  ISETP.LT.OR P2, PT, R3, 0x11, !P1 ;  /* 0x000000110300780c */ /* 0x000fc60004f41670 */
[----:B------:R3:W-:Y:S01]  /*3df0*/  @!P5 STG.E.U8 desc[UR36][R56.64+0x9], R45 ;  /* 0x0000092d3800d986 */ /* 0x0007e2000c101124 */
[----:B------:R-:W-:-:S05]  /*3e00*/  @!P4 IADD3 R40, P5, R89, R56, RZ ;  /* 0x000000385928c210 */ /* 0x000fca0007fbe0ff */
[----:B--2---:R-:W-:Y:S01]  /*3e10*/  @!P4 IMAD.X R41, R92, 0x1, R57, P5 ;  /* 0x000000015c29c824 */ /* 0x004fe200028e0639 */
[----:B------:R-:W-:Y:S07]  /*3e20*/  @P4 BRA `(.L_x_107) ;  /* 0x00000000000c4947 */ /* 0x000fee0003800000 */
[----:B-1----:R-:W2:Y:S02]  /*3e30*/  LDG.E.U8 R23, desc[UR36][R58.64+0x8] ;  /* 0x000008243a177981 */ /* 0x002ea4000c1e1100 */
[----:B--2---:R-:W-:-:S05]  /*3e40*/  PRMT R7, R23, 0x8880, RZ ;  /* 0x0000888017077816 */ /* 0x004fca00000000ff */
[----:B------:R-:W-:-:S07]  /*3e50*/  IMAD R7, R7, R94, RZ ;  /* 0x0000005e07077224 */ /* 0x000fce00078e02ff */
.L_x_107:
[----:B------:R-:W-:Y:S05]  /*3e60*/  BSYNC B1 ;  /* 0x0000000000017941 */ /* 0x000fea0003800000 */
.L_x_106:
[----:B------:R-:W-:Y:S01]  /*3e70*/  @!P4 IMAD R63, R46, R22, R7 ;  /* 0x000000162e3fc224 */ /* 0x000fe200078e0207 */
[----:B------:R-:W-:Y:S04]  /*3e80*/  BSSY B1, `(.L_x_108) ;  /* 0x0000007000017945 */ /* 0x000fe80003800000 */
[----:B------:R2:W-:Y:S01]  /*3e90*/  @!P4 STG.E.U8 desc[UR36][R40.64+0x8], R63 ;  /* 0x0000083f2800c986 */ /* 0x0005e2000c101124 */
[----:B------:R-:W-:Y:S01]  /*3ea0*/  @!P2 IADD3 R44, P4, P5, R89, R98, R88 ;  /* 0x00000062592ca210 */ /* 0x000fe20007d9e058 */
[----:B------:R-:W-:-:S12]  /*3eb0*/  @P3 BRA `(.L_x_109) ;  /* 0x00000000000c3947 */ /* 0x000fd80003800000 */
[----:B-1----:R-:W4:Y:S02]  /*3ec0*/  LDG.E.U8 R23, desc[UR36][R58.64+0x9] ;  /* 0x000009243a177981 */ /* 0x002f24000c1e1100 */
[----:B----4-:R-:W-:-:S05]  /*3ed0*/  PRMT R7, R23, 0x8880, RZ ;  /* 0x0000888017077816 */ /* 0x010fca00000000ff */
[----:B------:R-:W-:-:S07]  /*3ee0*/  IMAD R7, R7, R94, RZ ;  /* 0x0000005e07077224 */ /* 0x000fce00078e02ff */
.L_x_109:
[----:B------:R-:W-:Y:S05]  /*3ef0*/  BSYNC B1 ;  /* 0x0000000000017941 */ /* 0x000fea0003800000 */
.L_x_108:
[----:B---3--:R-:W-:Y:S01]  /*3f00*/  @!P2 IADD3.X R45, R92, R99, R91, P4, P5 ;  /* 0x000000635c2da210 */ /* 0x008fe200027ea45b */
[----:B------:R-:W-:Y:S01]  /*3f10*/  @!P3 IMAD R47, R47, R22, R7 ;  /* 0x000000162f2fb224 */ /* 0x000fe200078e0207 */
[C---:B------:R-:W-:Y:S01]  /*3f20*/  ISETP.LT.OR P5, PT, R3.reuse, 0x11, !P0 ;  /* 0x000000110300780c */ /* 0x040fe200047a1670 */
[----:B------:R-:W-:Y:S01]  /*3f30*/  BSSY B1, `(.L_x_110) ;  /* 0x0000008000017945 */ /* 0x000fe20003800000 */
[C---:B------:R-:W-:Y:S02]  /*3f40*/  ISETP.LT.OR P4, PT, R3.reuse, 0x12, !P1 ;  /* 0x000000120300780c */ /* 0x040fe40004f81670 */
[----:B------:R3:W-:Y:S01]  /*3f50*/  @!P3 STG.E.U8 desc[UR36][R42.64+0x9], R47 ;  /* 0x0000092f2a00b986 */ /* 0x0007e2000c101124 */
[----:B------:R-:W-:-:S08]  /*3f60*/  ISETP.LT.OR P3, PT, R3, 0x12, !P0 ;  /* 0x000000120300780c */ /* 0x000fd00004761670 */
[----:B------:R-:W-:Y:S05]  /*3f70*/  @P5 BRA `(.L_x_111) ;  /* 0x00000000000c5947 */ /* 0x000fea0003800000 */
[----:B-1----:R-:W4:Y:S02]  /*3f80*/  LDG.E.U8 R23, desc[UR36][R60.64+0x10] ;  /* 0x000010243c177981 */ /* 0x002f24000c1e1100 */
[----:B----4-:R-:W-:-:S05]  /*3f90*/  PRMT R7, R23, 0x8880, RZ ;  /* 0x0000888017077816 */ /* 0x010fca00000000ff */
[----:B------:R-:W-:-:S07]  /*3fa0*/  IMAD R7, R7, R94, RZ ;  /* 0x0000005e07077224 */ /* 0x000fce00078e02ff */
.L_x_111:
[----:B------:R-:W-:Y:S05]  /*3fb0*/  BSYNC B1 ;  /* 0x0000000000017941 */ /* 0x000fea0003800000 */
.L_x_110:
[----:B--2---:R-:W-:Y:S01]  /*3fc0*/  @!P5 IMAD R41, R48, R22, R7 ;  /* 0x000000163029d224 */ /* 0x004fe200078e0207 */
[----:B------:R-:W-:Y:S04]  /*3fd0*/  BSSY B1, `(.L_x_112) ;  /* 0x0000006000017945 */ /* 0x000fe80003800000 */
[----:B------:R2:W-:Y:S01]  /*3fe0*/  @!P5 STG.E.U8 desc[UR36][R56.64+0x10], R41 ;  /* 0x000010293800d986 */ /* 0x0005e2000c101124 */
[----:B------:R-:W-:Y:S05]  /*3ff0*/  @P3 BRA `(.L_x_113) ;  /* 0x00000000000c3947 */ /* 0x000fea0003800000 */
[----:B-1----:R-:W4:Y:S02]  /*4000*/  LDG.E.U8 R23, desc[UR36][R60.64+0x11] ;  /* 0x000011243c177981 */ /* 0x002f24000c1e1100 */
[----:B----4-:R-:W-:-:S05]  /*4010*/  PRMT R7, R23, 0x8880, RZ ;  /* 0x0000888017077816 */ /* 0x010fca00000000ff */
[----:B------:R-:W-:-:S07]  /*4020*/  IMAD R7, R7, R94, RZ ;  /* 0x0000005e07077224 */ /* 0x000fce00078e02ff */
.L_x_113:
[----:B------:R-:W-:Y:S05]  /*4030*/  BSYNC B1 ;  /* 0x0000000000017941 */ /* 0x000fea0003800000 */
.L_x_112:
[----:B------:R-:W-:Y:S01]  /*4040*/  @!P3 IMAD R49, R49, R22, R7 ;  /* 0x000000163131b224 */ /* 0x000fe200078e0207 */
[----:B------:R-:W-:Y:S04]  /*4050*/  BSSY B1, `(.L_x_114) ;  /* 0x0000007000017945 */ /* 0x000fe80003800000 */
[----:B------:R4:W-:Y:S01]  /*4060*/  @!P3 STG.E.U8 desc[UR36][R56.64+0x11], R49 ;  /* 0x000011313800b986 */ /* 0x0009e2000c101124 */
[----:B------:R-:W-:Y:S01]  /*4070*/  @!P4 IADD3 R40, P3, P5, R89, R98, R88 ;  /* 0x000000625928c210 */ /* 0x000fe20007d7e058 */
[----:B------:R-:W-:-:S12]  /*4080*/  @P2 BRA `(.L_x_115) ;  /* 0x00000000000c2947 */ /* 0x000fd80003800000 */
[----:B-1----:R-:W5:Y:S02]  /*4090*/  LDG.E.U8 R23, desc[UR36][R58.64+0x10] ;  /* 0x000010243a177981 */ /* 0x002f64000c1e1100 */
[----:B-----5:R-:W-:-:S05]  /*40a0*/  PRMT R7, R23, 0x8880, RZ ;  /* 0x0000888017077816 */ /* 0x020fca00000000ff */
[----:B------:R-:W-:-:S07]  /*40b0*/  IMAD R7, R7, R94, RZ ;  /* 0x0000005e07077224 */ /* 0x000fce00078e02ff */
.L_x_115:
[----:B------:R-:W-:Y:S05]  /*40c0*/  BSYNC B1 ;  /* 0x0000000000017941 */ /* 0x000fea0003800000 */
.L_x_114:
[----:B---3--:R-:W-:Y:S01]  /*40d0*/  @!P2 IMAD R43, R50, R22, R7 ;  /* 0x00000016322ba224 */ /* 0x008fe200078e0207 */
[----:B------:R-:W-:Y:S01]  /*40e0*/  BSSY B1, `(.L_x_116) ;  /* 0x000000b000017945 */ /* 0x000fe20003800000 */
[----:B--2---:R-:W-:Y:S02]  /*40f0*/  @!P4 IADD3.X R41, R92, R99, R91, P3, P5 ;  /* 0x000000635c29c210 */ /* 0x004fe40001fea45b */
[----:B------:R-:W-:Y:S01]  /*4100*/  IADD3 R101, P3, R101, 0x180, RZ ;  /* 0x0000018065657810 */ /* 0x000fe20007f7e0ff */
[----:B------:R2:W-:Y:S01]  /*4110*/  @!P2 STG.E.U8 desc[UR36][R44.64+0x10], R43 ;  /* 0x0000102b2c00a986 */ /* 0x0005e2000c101124 */
[C---:B------:R-:W-:Y:S02]  /*4120*/  ISETP.LT.OR P2, PT, R3.reuse, 0x19, !P0 ;  /* 0x000000190300780c */ /* 0x040fe40004741670 */
[C---:B------:R-:W-:Y:S02]  /*4130*/  ISETP.LT.OR P0, PT, R3.reuse, 0x1a, !P0 ;  /* 0x0000001a0300780c */ /* 0x040fe40004701670 */
[----:B------:R-:W-:Y:S01]  /*4140*/  ISETP.LT.OR P5, PT, R3, 0x19, !P1 ;  /* 0x000000190300780c */ /* 0x000fe20004fa1670 */
[----:B------:R-:W-:-:S12]  /*4150*/  @P4 BRA `(.L_x_117) ;  /* 0x00000000000c4947 */ /* 0x000fd80003800000 */
[----:B-1----:R-:W3:Y:S02]  /*4160*/  LDG.E.U8 R23, desc[UR36][R58.64+0x11] ;  /* 0x000011243a177981 */ /* 0x002ee4000c1e1100 */
[----:B---3--:R-:W-:-:S05]  /*4170*/  PRMT R7, R23, 0x8880, RZ ;  /* 0x0000888017077816 */ /* 0x008fca00000000ff */
[----:B------:R-:W-:-:S07]  /*4180*/  IMAD R7, R7, R94, RZ ;  /* 0x0000005e07077224 */ /* 0x000fce00078e02ff */
.L_x_117:
[----:B------:R-:W-:Y:S05]  /*4190*/  BSYNC B1 ;  /* 0x0000000000017941 */ /* 0x000fea0003800000 */
.L_x_116:
[----:B------:R-:W-:Y:S01]  /*41a0*/  @!P4 IMAD R51, R51, R22, R7 ;  /* 0x000000163333c224 */ /* 0x000fe200078e0207 */
[----:B------:R-:W-:Y:S04]  /*41b0*/  BSSY B1, `(.L_x_118) ;  /* 0x0000006000017945 */ /* 0x000fe80003800000 */
[----:B------:R3:W-:Y:S01]  /*41c0*/  @!P4 STG.E.U8 desc[UR36][R40.64+0x11], R51 ;  /* 0x000011332800c986 */ /* 0x0007e2000c101124 */
[----:B------:R-:W-:Y:S05]  /*41d0*/  @P2 BRA `(.L_x_119) ;  /* 0x00000000000c2947 */ /* 0x000fea0003800000 */
[----:B-1----:R-:W5:Y:S02]  /*41e0*/  LDG.E.U8 R23, desc[UR36][R60.64+0x18] ;  /* 0x000018243c177981 */ /* 0x002f64000c1e1100 */
[----:B-----5:R-:W-:-:S05]  /*41f0*/  PRMT R7, R23, 0x8880, RZ ;  /* 0x0000888017077816 */ /* 0x020fca00000000ff */
[----:B------:R-:W-:-:S07]  /*4200*/  IMAD R7, R7, R94, RZ ;  /* 0x0000005e07077224 */ /* 0x000fce00078e02ff */
.L_x_119:
[----:B------:R-:W-:Y:S05]  /*4210*/  BSYNC B1 ;  /* 0x0000000000017941 */ /* 0x000fea0003800000 */
.L_x_118:
[----:B---3--:R-:W-:Y:S01]  /*4220*/  @!P2 IMAD R41, R52, R22, R7 ;  /* 0x000000163429a224 */ /* 0x008fe200078e0207 */
[----:B------:R-:W-:Y:S01]  /*4230*/  BSSY B1, `(.L_x_120) ;  /* 0x0000007000017945 */ /* 0x000fe20003800000 */
[----:B------:R-:W-:-:S03]  /*4240*/  IMAD.X R11, RZ, RZ, R11, P3 ;  /* 0x000000ffff0b7224 */ /* 0x000fc600018e060b */
[----:B------:R3:W-:Y:S01]  /*4250*/  @!P2 STG.E.U8 desc[UR36][R56.64+0x18], R41 ;  /* 0x000018293800a986 */ /* 0x0007e2000c101124 */
[----:B------:R-:W-:Y:S05]  /*4260*/  @P0 BRA `(.L_x_121) ;  /* 0x00000000000c0947 */ /* 0x000fea0003800000 */
[----:B-1----:R-:W5:Y:S02]  /*4270*/  LDG.E.U8 R23, desc[UR36][R60.64+0x19] ;  /* 0x000019243c177981 */ /* 0x002f64000c1e1100 */
[----:B-----5:R-:W-:-:S05]  /*4280*/  PRMT R7, R23, 0x8880, RZ ;  /* 0x0000888017077816 */ /* 0x020fca00000000ff */
[----:B------:R-:W-:-:S07]  /*4290*/  IMAD R7, R7, R94, RZ ;  /* 0x0000005e07077224 */ /* 0x000fce00078e02ff */
.L_x_121:
[----:B------:R-:W-:Y:S05]  /*42a0*/  BSYNC B1 ;  /* 0x0000000000017941 */ /* 0x000fea0003800000 */
.L_x_120:
[----:B------:R-:W-:Y:S01]  /*42b0*/  @!P0 IMAD R53, R53, R22, R7 ;  /* 0x0000001635358224 */ /* 0x000fe200078e0207 */
[----:B------:R-:W-:Y:S01]  /*42c0*/  @!P5 IADD3 R40, P3, P4, R89, R98, R88 ;  /* 0x000000625928d210 */ /* 0x000fe20007c7e058 */
[----:B------:R-:W-:Y:S01]  /*42d0*/  IMAD R10, R11, R12, RZ ;  /* 0x0000000c0b0a7224 */ /* 0x000fe200078e02ff */
[----:B------:R-:W-:Y:S01]  /*42e0*/  BSSY B1, `(.L_x_122) ;  /* 0x000000a000017945 */ /* 0x000fe20003800000 */
[----:B------:R-:W-:Y:S01]  /*42f0*/  ISETP.GE.AND P2, PT, R6, 0x181, PT ;  /* 0x000001810600780c */ /* 0x000fe20003f46270 */
[----:B------:R0:W-:Y:S01]  /*4300*/  @!P0 STG.E.U8 desc[UR36][R56.64+0x19], R53 ;  /* 0x0000193538008986 */ /* 0x0001e2000c101124 */
[----:B------:R-:W-:Y:S01]  /*4310*/  ISETP.LT.OR P1, PT, R3, 0x1a, !P1 ;  /* 0x0000001a0300780c */ /* 0x000fe20004f21670 */
[----:B--2---:R-:W-:Y:S01]  /*4320*/  IMAD R45, R101, R13, R10 ;  /* 0x0000000d652d7224 */ /* 0x004fe200078e020a */
[----:B---3--:R-:W-:Y:S01]  /*4330*/  @!P5 IADD3.X R41, R92, R99, R91, P3, P4 ;  /* 0x000000635c29d210 */ /* 0x008fe20001fe845b */
[----:B------:R-:W-:Y:S10]  /*4340*/  @P5 BRA `(.L_x_123) ;  /* 0x00000000000c5947 */ /* 0x000ff40003800000 */
[----:B-1----:R-:W2:Y:S02]  /*4350*/  LDG.E.U8 R23, desc[UR36][R58.64+0x18] ;  /* 0x000018243a177981 */ /* 0x002ea4000c1e1100 */
[----:B--2---:R-:W-:-:S05]  /*4360*/  PRMT R7, R23, 0x8880, RZ ;  /* 0x0000888017077816 */ /* 0x004fca00000000ff */
[----:B------:R-:W-:-:S07]  /*4370*/  IMAD R7, R7, R94, RZ ;  /* 0x0000005e07077224 */ /* 0x000fce00078e02ff */
.L_x_123:
[----:B------:R-:W-:Y:S05]  /*4380*/  BSYNC B1 ;  /* 0x0000000000017941 */ /* 0x000fea0003800000 */
.L_x_122:
[----:B------:R-:W-:Y:S01]  /*4390*/  @!P5 IMAD R13, R54, R22, R7 ;  /* 0x00000016360dd224 */ /* 0x000fe200078e0207 */
[----:B------:R-:W-:Y:S01]  /*43a0*/  BSSY B1, `(.L_x_124) ;  /* 0x000000b000017945 */ /* 0x000fe20003800000 */
[----:B------:R-:W-:Y:S01]  /*43b0*/  IMAD.WIDE.U32 R10, R101, R12, R20 ;  /* 0x0000000c650a7225 */ /* 0x000fe200078e0014 */
[----:B------:R-:W-:Y:S02]  /*43c0*/  ISETP.LT.OR P3, PT, R3, 0x1, !P2 ;  /* 0x000000010300780c */ /* 0x000fe40005761670 */
[----:B------:R2:W-:Y:S01]  /*43d0*/  @!P5 STG.E.U8 desc[UR36][R40.64+0x18], R13 ;  /* 0x0000180d2800d986 */ /* 0x0005e2000c101124 */
[----:B------:R-:W-:Y:S02]  /*43e0*/  @!P1 IADD3 R42, P0, P4, R89, R98, R88 ;  /* 0x00000062592a9210 */ /* 0x000fe40007c1e058 */
[----:B------:R-:W-:-:S04]  /*43f0*/  IADD3 R10, P5, R10, R8, RZ ;  /* 0x000000080a0a7210 */ /* 0x000fc80007fbe0ff */
[----:B------:R-:W-:Y:S01]  /*4400*/  IADD3.X R11, R9, R11, R45, P5, !PT ;  /* 0x0000000b090b7210 */ /* 0x000fe20002ffe42d */
[----:B------:R-:W-:Y:S08]  /*4410*/  @P1 BRA `(.L_x_125) ;  /* 0x00000000000c1947 */ /* 0x000ff00003800000 */
[----:B-1----:R-:W3:Y:S02]  /*4420*/  LDG.E.U8 R23, desc[UR36][R58.64+0x19] ;  /* 0x000019243a177981 */ /* 0x002ee4000c1e1100 */
[----:B---3--:R-:W-:-:S05]  /*4430*/  PRMT R7, R23, 0x8880, RZ ;  /* 0x0000888017077816 */ /* 0x008fca00000000ff */
[----:B------:R-:W-:-:S07]  /*4440*/  IMAD R7, R7, R94, RZ ;  /* 0x0000005e07077224 */ /* 0x000fce00078e02ff */
.L_x_125:
[----:B------:R-:W-:Y:S05]  /*4450*/  BSYNC B1 ;  /* 0x0000000000017941 */ /* 0x000fea0003800000 */
.L_x_124:
[----:B------:R-:W-:Y:S01]  /*4460*/  @!P1 IADD3.X R43, R92, R99, R91, P0, P4 ;  /* 0x000000635c2b9210 */ /* 0x000fe200007e845b */
[----:B------:R-:W-:-:S05]  /*4470*/  @!P1 IMAD R55, R55, R22, R7 ;  /* 0x0000001637379224 */ /* 0x000fca00078e0207 */
[----:B------:R3:W-:Y:S04]  /*4480*/  @!P1 STG.E.U8 desc[UR36][R42.64+0x19], R55 ;  /* 0x000019372a009986 */ /* 0x0007e8000c101124 */
[----:B-1----:R-:W5:Y:S01]  /*4490*/  @!P3 LDG.E.U8 R23, desc[UR36][R10.64] ;  /* 0x000000240a17b981 */ /* 0x002f62000c1e1100 */
[----:B--2---:R-:W-:Y:S01]  /*44a0*/  IMAD.WIDE.U32 R12, R101, R12, R96 ;  /* 0x0000000c650c7225 */ /* 0x004fe200078e0060 */
[----:B------:R-:W-:Y:S01]  /*44b0*/  ISETP.LT.OR P5, PT, R3, 0x2, !P2 ;  /* 0x000000020300780c */ /* 0x000fe200057a1670 */
[----:B------:R-:W-:Y:S01]  /*44c0*/  BSSY B1, `(.L_x_126) ;  /* 0x0000015000017945 */ /* 0x000fe20003800000 */
[----:B------:R-:W-:Y:S01]  /*44d0*/  ISETP.GE.AND P0, PT, R6, 0x189, PT ;  /* 0x000001890600780c */ /* 0x000fe20003f06270 */
[----:B------:R-:W-:Y:S01]  /*44e0*/  IMAD.IADD R20, R45, 0x1, R13 ;  /* 0x000000012d147824 */ /* 0x000fe200078e020d */
[----:B------:R-:W-:Y:S01]  /*44f0*/  IADD3 R14, P1, P4, R14, R8, R12 ;  /* 0x000000080e0e7210 */ /* 0x000fe20007c3e00c */
[----:B------:R-:W-:-:S02]  /*4500*/  IMAD.MOV.U32 R12, RZ, RZ, R98 ;  /* 0x000000ffff0c7224 */ /* 0x000fc400078e0062 */
[----:B------:R-:W-:Y:S01]  /*4510*/  IMAD.MOV.U32 R13, RZ, RZ, R99 ;  /* 0x000000ffff0d7224 */ /* 0x000fe200078e0063 */
[----:B------:R-:W-:Y:S01]  /*4520*/  IADD3.X R15, R21, R9, R20, P1, P4 ;  /* 0x00000009150f7210 */ /* 0x000fe20000fe8414 */
[----:B---3--:R-:W-:Y:S01]  /*4530*/  IMAD R43, R5, 0x180, RZ ;  /* 0x00000180052b7824 */ /* 0x008fe200078e02ff */
[C---:B------:R-:W-:Y:S01]  /*4540*/  ISETP.LT.OR P4, PT, R3.reuse, 0x1, !P0 ;  /* 0x000000010300780c */ /* 0x040fe20004781670 */
[----:B------:R-:W-:Y:S01]  /*4550*/  IMAD.WIDE.U32 R12, R4, 0x180, R12 ;  /* 0x00000180040c7825 */ /* 0x000fe200078e000c */
[----:B------:R-:W-:-:S03]  /*4560*/  ISETP.LT.OR P1, PT, R3, 0x2, !P0 ;  /* 0x000000020300780c */ /* 0x000fc60004721670 */
[----:B------:R-:W-:Y:S02]  /*4570*/  IMAD.IADD R5, R13, 0x1, R43 ;  /* 0x000000010d057824 */ /* 0x000fe400078e022b */
[----:B------:R-:W-:Y:S01]  /*4580*/  @!P3 IMAD.MOV.U32 R4, RZ, RZ, R12 ;  /* 0x000000ffff04b224 */ /* 0x000fe200078e000c */
[----:B-----5:R-:W-:-:S05]  /*4590*/  @!P3 PRMT R41, R23, 0x8880, RZ ;  /* 0x000088801729b816 */ /* 0x020fca00000000ff */
[----:B------:R-:W-:-:S04]  /*45a0*/  @!P3 IMAD R7, R41, R94, RZ ;  /* 0x0000005e2907b224 */ /* 0x000fc800078e02ff */
[----:B------:R-:W-:-:S05]  /*45b0*/  @!P3 IMAD R9, R24, R22, R7 ;  /* 0x000000161809b224 */ /* 0x000fca00078e0207 */
[----:B------:R1:W-:Y:S01]  /*45c0*/  @!P3 STG.E.U8 desc[UR36][R4.64], R9 ;  /* 0x000000090400b986 */ /* 0x0003e2000c101124 */
[----:B------:R-:W-:Y:S05]  /*45d0*/  @P5 BRA `(.L_x_127) ;  /* 0x00000000000c5947 */ /* 0x000fea0003800000 */
[----:B------:R-:W2:Y:S02]  /*45e0*/  LDG.E.U8 R23, desc[UR36][R10.64+0x1] ;  /* 0x000001240a177981 */ /* 0x000ea4000c1e1100 */
[----:B--2---:R-:W-:-:S05]  /*45f0*/  PRMT R7, R23, 0x8880, RZ ;  /* 0x0000888017077816 */ /* 0x004fca00000000ff */
[----:B------:R-:W-:-:S07]  /*4600*/  IMAD R7, R7, R94, RZ ;  /* 0x0000005e07077224 */ /* 0x000fce00078e02ff */
.L_x_127:
[----:B------:R-:W-:Y:S05]  /*4610*/  BSYNC B1 ;  /* 0x0000000000017941 */ /* 0x000fea0003800000 */
.L_x_126:
[----:B------:R-:W-:Y:S01]  /*4620*/  @!P5 IMAD R25, R25, R22, R7 ;  /* 0x000000161919d224 */ /* 0x000fe200078e0207 */
[----:B------:R-:W-:Y:S01]  /*4630*/  @!P4 IADD3 R8, P3, R89, R12, RZ ;  /* 0x0000000c5908c210 */ /* 0x000fe20007f7e0ff */
[----:B------:R-:W-:Y:S01]  /*4640*/  @!P5 IMAD.MOV.U32 R20, RZ, RZ, R12 ;  /* 0x000000ffff14d224 */ /* 0x000fe200078e000c */
[----:B------:R-:W-:Y:S01]  /*4650*/  BSSY B1, `(.L_x_128) ;  /* 0x0000008000017945 */ /* 0x000fe20003800000 */
[----:B------:R-:W-:Y:S02]  /*4660*/  @!P5 IMAD.MOV.U32 R21, RZ, RZ, R5 ;  /* 0x000000ffff15d224 */ /* 0x000fe400078e0005 */
[----:B-1----:R-:W-:-:S03]  /*4670*/  @!P4 IMAD.X R9, R5, 0x1, R92, P3 ;  /* 0x000000010509c824 */ /* 0x002fc600018e065c */
[----:B------:R1:W-:Y:S01]  /*4680*/  @!P5 STG.E.U8 desc[UR36][R20.64+0x1], R25 ;  /* 0x000001191400d986 */ /* 0x0003e2000c101124 */
[----:B------:R-:W-:Y:S05]  /*4690*/  @P4 BRA `(.L_x_129) ;  /* 0x00000000000c4947 */ /* 0x000fea0003800000 */
[----:B------:R-:W2:Y:S02]  /*46a0*/  LDG.E.U8 R23, desc[UR36][R14.64] ;  /* 0x000000240e177981 */ /* 0x000ea4000c1e1100 */
[----:B--2---:R-:W-:-:S05]  /*46b0*/  PRMT R7, R23, 0x8880, RZ ;  /* 0x0000888017077816 */ /* 0x004fca00000000ff */
[----:B------:R-:W-:-:S07]  /*46c0*/  IMAD R7, R7, R94, RZ ;  /* 0x0000005e07077224 */ /* 0x000fce00078e02ff */
.L_x_129:
[----:B------:R-:W-:Y:S05]  /*46d0*/  BSYNC B1 ;  /* 0x0000000000017941 */ /* 0x000fea0003800000 */
.L_x_128:
[----:B-1----:R-:W-:Y:S01]  /*46e0*/  @!P4 IMAD R21, R26, R22, R7 ;  /* 0x000000161a15c224 */ /* 0x002fe200078e0207 */
[----:B------:R-:W-:Y:S01]  /*46f0*/  BSSY B1, `(.L_x_130) ;  /* 0x000000a000017945 */ /* 0x000fe20003800000 */
[C---:B------:R-:W-:Y:S02]  /*4700*/  ISETP.LT.OR P3, PT, R3.reuse, 0x9, !P2 ;  /* 0x000000090300780c */ /* 0x040fe40005761670 */
[----:B------:R-:W-:Y:S01]  /*4710*/  ISETP.LT.OR P5, PT, R3, 0x9, !P0 ;  /* 0x000000090300780c */ /* 0x000fe200047a1670 */
[----:B------:R1:W-:Y:S01]  /*4720*/  @!P4 STG.E.U8 desc[UR36][R8.64], R21 ;  /* 0x000000150800c986 */ /* 0x0003e2000c101124 */
[----:B------:R-:W-:-:S05]  /*4730*/  @!P1 IADD3 R4, P4, R89, R12, RZ ;  /* 0x0000000c59049210 */ /* 0x000fca0007f9e0ff */
[----:B------:R-:W-:Y:S01]  /*4740*/  @!P1 IMAD.X R5, R5, 0x1, R92, P4 ;  /* 0x0000000105059824 */ /* 0x000fe200020e065c */
[----:B------:R-:W-:Y:S07]  /*4750*/  @P1 BRA `(.L_x_131) ;  /* 0x00000000000c1947 */ /* 0x000fee0003800000 */
[----:B------:R-:W2:Y:S02]  /*4760*/  LDG.E.U8 R23, desc[UR36][R14.64+0x1] ;  /* 0x000001240e177981 */ /* 0x000ea4000c1e1100 */
[----:B--2---:R-:W-:-:S05]  /*4770*/  PRMT R7, R23, 0x8880, RZ ;  /* 0x0000888017077816 */ /* 0x004fca00000000ff */
[----:B------:R-:W-:-:S07]  /*4780*/  IMAD R7, R7, R94, RZ ;  /* 0x0000005e07077224 */ /* 0x000fce00078e02ff */
.L_x_131:
[----:B------:R-:W-:Y:S05]  /*4790*/  BSYNC B1 ;  /* 0x0000000000017941 */ /* 0x000fea0003800000 */
.L_x_130:
[----:B------:R-:W-:Y:S01]  /*47a0*/  @!P1 IMAD R27, R27, R22, R7 ;  /* 0x000000161b1b9224 */ /* 0x000fe200078e0207 */
[----:B------:R-:W-:Y:S01]  /*47b0*/  BSSY B1, `(.L_x_132) ;  /* 0x0000007000017945 */ /* 0x000fe20003800000 */
[----:B------:R-:W-:-:S03]  /*47c0*/  IMAD.IADD R43, R43, 0x1, R13 ;  /* 0x000000012b2b7824 */ /* 0x000fc600078e020d */
[----:B------:R2:W-:Y:S01]  /*47d0*/  @!P1 STG.E.U8 desc[UR36][R4.64+0x1], R27 ;  /* 0x0000011b04009986 */ /* 0x0005e2000c101124 */
[----:B------:R-:W-:Y:S05]  /*47e0*/  @P3 BRA `(.L_x_133) ;  /* 0x00000000000c3947 */ /* 0x000fea0003800000 */
[----:B------:R-:W3:Y:S02]  /*47f0*/  LDG.E.U8 R23, desc[UR36][R10.64+0x8] ;  /* 0x000008240a177981 */ /* 0x000ee4000c1e1100 */
[----:B---3--:R-:W-:-:S05]  /*4800*/  PRMT R7, R23, 0x8880, RZ ;  /* 0x0000888017077816 */ /* 0x008fca00000000ff */
[----:B------:R-:W-:-:S07]  /*4810*/  IMAD R7, R7, R94, RZ ;  /* 0x0000005e07077224 */ /* 0x000fce00078e02ff */
.L_x_133:
[----:B------:R-:W-:Y:S05]  /*4820*/  BSYNC B1 ;  /* 0x0000000000017941 */ /* 0x000fea0003800000 */
.L_x_132:
[----:B------:R-:W-:Y:S01]  /*4830*/  ISETP.LT.OR P1, PT, R3, 0xa, !P2 ;  /* 0x0000000a0300780c */ /* 0x000fe20005721670 */
[----:B-1----:R-:W-:Y:S01]  /*4840*/  @!P3 IMAD R21, R28, R22, R7 ;  /* 0x000000161c15b224 */ /* 0x002fe200078e0207 */
[----:B------:R-:W-:Y:S01]  /*4850*/  BSSY B1, `(.L_x_134) ;  /* 0x000000a000017945 */ /* 0x000fe20003800000 */
[----:B--2---:R-:W-:Y:S01]  /*4860*/  @!P3 IMAD.MOV.U32 R4, RZ, RZ, R12 ;  /* 0x000000ffff04b224 */ /* 0x004fe200078e000c */
[----:B------:R-:W-:Y:S01]  /*4870*/  @!P5 IADD3 R8, P4, R89, R12, RZ ;  /* 0x0000000c5908d210 */ /* 0x000fe20007f9e0ff */
[----:B------:R-:W-:-:S05]  /*4880*/  @!P3 IMAD.MOV.U32 R5, RZ, RZ, R43 ;  /* 0x000000ffff05b224 */ /* 0x000fca00078e002b */
[----:B------:R1:W-:Y:S01]  /*4890*/  @!P3 STG.E.U8 desc[UR36][R4.64+0x8], R21 ;  /* 0x000008150400b986 */ /* 0x0003e2000c101124 */
[----:B------:R-:W-:Y:S02]  /*48a0*/  ISETP.LT.OR P3, PT, R3, 0xa, !P0 ;  /* 0x0000000a0300780c */ /* 0x000fe40004761670 */
[----:B------:R-:W-:Y:S11]  /*48b0*/  @P1 BRA `(.L_x_135) ;  /* 0x00000000000c1947 */ /* 0x000ff60003800000 */
[----:B------:R-:W2:Y:S02]  /*48c0*/  LDG.E.U8 R23, desc[UR36][R10.64+0x9] ;  /* 0x000009240a177981 */ /* 0x000ea4000c1e1100 */
[----:B--2---:R-:W-:-:S05]  /*48d0*/  PRMT R7, R23, 0x8880, RZ ;  /* 0x0000888017077816 */ /* 0x004fca00000000ff */
[----:B------:R-:W-:-:S07]  /*48e0*/  IMAD R7, R7, R94, RZ ;  /* 0x0000005e07077224 */ /* 0x000fce00078e02ff */
.L_x_135:
[----:B------:R-:W-:Y:S05]  /*48f0*/  BSYNC B1 ;  /* 0x0000000000017941 */ /* 0x000fea0003800000 */
.L_x_134:
[----:B------:R-:W-:Y:S01]  /*4900*/  @!P1 IMAD R29, R29, R22, R7 ;  /* 0x000000161d1d9224 */ /* 0x000fe200078e0207 */
[----:B------:R-:W-:Y:S01]  /*4910*/  BSSY B1, `(.L_x_136) ;  /* 0x0000009000017945 */ /* 0x000fe20003800000 */
[----:B-1----:R-:W-:Y:S02]  /*4920*/  @!P1 IMAD.MOV.U32 R4, RZ, RZ, R12 ;  /* 0x000000ffff049224 */ /* 0x002fe400078e000c */
[----:B------:R-:W-:Y:S02]  /*4930*/  @!P1 IMAD.MOV.U32 R5, RZ, RZ, R43 ;  /* 0x000000ffff059224 */ /* 0x000fe400078e002b */
[----:B------:R-:W-:-:S03]  /*4940*/  @!P5 IMAD.X R9, R43, 0x1, R92, P4 ;  /* 0x000000012b09d824 */ /* 0x000fc600020e065c */
[----:B------:R1:W-:Y:S01]  /*4950*/  @!P1 STG.E.U8 desc[UR36][R4.64+0x9], R29 ;  /* 0x0000091d04009986 */ /* 0x0003e2000c101124 */
[----:B------:R-:W-:Y:S05]  /*4960*/  @P5 BRA `(.L_x_137) ;  /* 0x00000000000c5947 */ /* 0x000fea0003800000 */
[----:B------:R-:W2:Y:S02]  /*4970*/  LDG.E.U8 R23, desc[UR36][R14.64+0x8] ;  /* 0x000008240e177981 */ /* 0x000ea4000c1e1100 */
[----:B--2---:R-:W-:-:S05]  /*4980*/  PRMT R7, R23, 0x8880, RZ ;  /* 0x0000888017077816 */ /* 0x004fca00000000ff */
[----:B------:R-:W-:-:S07]  /*4990*/  IMAD R7, R7, R94, RZ ;  /* 0x0000005e07077224 */ /* 0x000fce00078e02ff */
.L_x_137:
[----:B------:R-:W-:Y:S05]  /*49a0*/  BSYNC B1 ;  /* 0x0000000000017941 */ /* 0x000fea0003800000 */
.L_x_136:
[----:B------:R-:W-:Y:S01]  /*49b0*/  @!P5 IMAD R21, R30, R22, R7 ;  /* 0x000000161e15d224 */ /* 0x000fe200078e0207 */
[----:B-1----:R-:W-:Y:S01]  /*49c0*/  @!P3 IADD3 R4, P1, R89, R12, RZ ;  /* 0x0000000c5904b210 */ /* 0x002fe20007f3e0ff */
[----:B------:R-:W-:Y:S01]  /*49d0*/  BSSY B1, `(.L_x_138) ;  /* 0x000000a000017945 */ /* 0x000fe20003800000 */
[----:B------:R-:W-:Y:S02]  /*49e0*/  ISETP.LT.OR P4, PT, R3, 0x11, !P2 ;  /* 0x000000110300780c */ /* 0x000fe40005781670 */
[----:B------:R1:W-:Y:S01]  /*49f0*/  @!P5 STG.E.U8 desc[UR36][R8.64+0x8], R21 ;  /* 0x000008150800d986 */ /* 0x0003e2000c101124 */
[----:B------:R-:W-:Y:S01]  /*4a00*/  @!P3 IMAD.X R5, R43, 0x1, R92, P1 ;  /* 0x000000012b05b824 */ /* 0x000fe200008e065c */
[C---:B------:R-:W-:Y:S02]  /*4a10*/  ISETP.LT.OR P5, PT, R3.reuse, 0x12, !P2 ;  /* 0x000000120300780c */ /* 0x040fe400057a1670 */
[----:B------:R-:W-:Y:S01]  /*4a20*/  ISETP.LT.OR P1, PT, R3, 0x11, !P0 ;  /* 0x000000110300780c */ /* 0x000fe20004721670 */
[----:B------:R-:W-:-:S12]  /*4a30*/  @P3 BRA `(.L_x_139) ;  /* 0x00000000000c3947 */ /* 0x000fd80003800000 */
[----:B------:R-:W2:Y:S02]  /*4a40*/  LDG.E.U8 R23, desc[UR36][R14.64+0x9] ;  /* 0x000009240e177981 */ /* 0x000ea4000c1e1100 */
[----:B--2---:R-:W-:-:S05]  /*4a50*/  PRMT R7, R23, 0x8880, RZ ;  /* 0x0000888017077816 */ /* 0x004fca00000000ff */
[----:B------:R-:W-:-:S07]  /*4a60*/  IMAD R7, R7, R94, RZ ;  /* 0x0000005e07077224 */ /* 0x000fce00078e02ff */
.L_x_139:
[----:B------:R-:W-:Y:S05]  /*4a70*/  BSYNC B1 ;  /* 0x0000000000017941 */ /* 0x000fea0003800000 */
.L_x_138:
[----:B------:R-:W-:Y:S01]  /*4a80*/  @!P3 IMAD R31, R31, R22, R7 ;  /* 0x000000161f1fb224 */ /* 0x000fe200078e0207 */
[----:B------:R-:W-:Y:S04]  /*4a90*/  BSSY B1, `(.L_x_140) ;  /* 0x0000006000017945 */ /* 0x000fe80003800000 */
[----:B------:R2:W-:Y:S01]  /*4aa0*/  @!P3 STG.E.U8 desc[UR36][R4.64+0x9], R31 ;  /* 0x0000091f0400b986 */ /* 0x0005e2000c101124 */
[----:B------:R-:W-:Y:S05]  /*4ab0*/  @P4 BRA `(.L_x_141) ;  /* 0x00000000000c4947 */ /* 0x000fea0003800000 */
[----:B------:R-:W3:Y:S02]  /*4ac0*/  LDG.E.U8 R23, desc[UR36][R10.64+0x10] ;  /* 0x000010240a177981 */ /* 0x000ee4000c1e1100 */
[----:B---3--:R-:W-:-:S05]  /*4ad0*/  PRMT R7, R23, 0x8880, RZ ;  /* 0x0000888017077816 */ /* 0x008fca00000000ff */
[----:B------:R-:W-:-:S07]  /*4ae0*/  IMAD R7, R7, R94, RZ ;  /* 0x0000005e07077224 */ /* 0x000fce00078e02ff */
.L_x_141:
[----:B------:R-:W-:Y:S05]  /*4af0*/  BSYNC B1 ;  /* 0x0000000000017941 */ /* 0x000fea0003800000 */
.L_x_140:
[----:B-1----:R-:W-:Y:S01]  /*4b00*/  @!P4 IMAD R9, R32, R22, R7 ;  /* 0x000000162009c224 */ /* 0x002fe200078e0207 */
[----:B------:R-:W-:Y:S01]  /*4b10*/  BSSY B1, `(.L_x_142) ;  /* 0x0000008000017945 */ /* 0x000fe20003800000 */
[----:B--2---:R-:W-:Y:S02]  /*4b20*/  @!P4 IMAD.MOV.U32 R4, RZ, RZ, R12 ;  /* 0x000000ffff04c224 */ /* 0x004fe400078e000c */
[----:B------:R-:W-:-:S05]  /*4b30*/  @!P4 IMAD.MOV.U32 R5, RZ, RZ, R43 ;  /* 0x000000ffff05c224 */ /* 0x000fca00078e002b */
[----:B------:R1:W-:Y:S01]  /*4b40*/  @!P4 STG.E.U8 desc[UR36][R4.64+0x10], R9 ;  /* 0x000010090400c986 */ /* 0x0003e2000c101124 */
[----:B------:R-:W-:Y:S05]  /*4b50*/  @P5 BRA `(.L_x_143) ;  /* 0x00000000000c5947 */ /* 0x000fea0003800000 */
[----:B------:R-:W2:Y:S02]  /*4b60*/  LDG.E.U8 R23, desc[UR36][R10.64+0x11] ;  /* 0x000011240a177981 */ /* 0x000ea4000c1e1100 */
[----:B--2---:R-:W-:-:S05]  /*4b70*/  PRMT R7, R23, 0x8880, RZ ;  /* 0x0000888017077816 */ /* 0x004fca00000000ff */
[----:B------:R-:W-:-:S07]  /*4b80*/  IMAD R7, R7, R94, RZ ;  /* 0x0000005e07077224 */ /* 0x000fce00078e02ff */
.L_x_143:
[----:B------:R-:W-:Y:S05]  /*4b90*/  BSYNC B1 ;  /* 0x0000000000017941 */ /* 0x000fea0003800000 */
.L_x_142:
[----:B------:R-:W-:Y:S01]  /*4ba0*/  @!P5 IMAD R33, R33, R22, R7 ;  /* 0x000000162121d224 */ /* 0x000fe200078e0207 */
[----:B------:R-:W-:Y:S01]  /*4bb0*/  BSSY B1, `(.L_x_144) ;  /* 0x000000c000017945 */ /* 0x000fe20003800000 */
[----:B-1----:R-:W-:Y:S01]  /*4bc0*/  @!P5 IMAD.MOV.U32 R4, RZ, RZ, R12 ;  /* 0x000000ffff04d224 */ /* 0x002fe200078e000c */
[C---:B------:R-:W-:Y:S01]  /*4bd0*/  ISETP.LT.OR P4, PT, R3.reuse, 0x12, !P0 ;  /* 0x000000120300780c */ /* 0x040fe20004781670 */
[----:B------:R-:W-:Y:S01]  /*4be0*/  @!P5 IMAD.MOV.U32 R5, RZ, RZ, R43 ;  /* 0x000000ffff05d224 */ /* 0x000fe200078e002b */
[----:B------:R-:W-:-:S04]  /*4bf0*/  ISETP.LT.OR P3, PT, R3, 0x19, !P0 ;  /* 0x000000190300780c */ /* 0x000fc80004761670 */
[----:B------:R1:W-:Y:S01]  /*4c00*/  @!P5 STG.E.U8 desc[UR36][R4.64+0x11], R33 ;  /* 0x000011210400d986 */ /* 0x0003e2000c101124 */
[----:B------:R-:W-:-:S05]  /*4c10*/  @!P1 IADD3 R8, P5, R89, R12, RZ ;  /* 0x0000000c59089210 */ /* 0x000fca0007fbe0ff */
[----:B------:R-:W-:Y:S01]  /*4c20*/  @!P1 IMAD.X R9, R43, 0x1, R92, P5 ;  /* 0x000000012b099824 */ /* 0x000fe200028e065c */
[----:B------:R-:W-:Y:S07]  /*4c30*/  @P1 BRA `(.L_x_145) ;  /* 0x00000000000c1947 */ /* 0x000fee0003800000 */
[----:B------:R-:W2:Y:S02]  /*4c40*/  LDG.E.U8 R23, desc[UR36][R14.64+0x10] ;  /* 0x000010240e177981 */ /* 0x000ea4000c1e1100 */
[----:B--2---:R-:W-:-:S05]  /*4c50*/  PRMT R7, R23, 0x8880, RZ ;  /* 0x0000888017077816 */ /* 0x004fca00000000ff */
[----:B------:R-:W-:-:S07]  /*4c60*/  IMAD R7, R7, R94, RZ ;  /* 0x0000005e07077224 */ /* 0x000fce00078e02ff */
.L_x_145:
[----:B------:R-:W-:Y:S05]  /*4c70*/  BSYNC B1 ;  /* 0x0000000000017941 */ /* 0x000fea0003800000 */
.L_x_144:
[----:B------:R-:W-:Y:S01]  /*4c80*/  @!P1 IMAD R25, R34, R22, R7 ;  /* 0x0000001622199224 */ /* 0x000fe200078e0207 */
[-C--:B-1----:R-:W-:Y:S01]  /*4c90*/  @!P4 IADD3 R4, P5, R89, R12.reuse, RZ ;  /* 0x0000000c5904c210 */ /* 0x082fe20007fbe0ff */
[----:B------:R-:W-:Y:S03]  /*4ca0*/  BSSY B1, `(.L_x_146) ;  /* 0x000000a000017945 */ /* 0x000fe60003800000 */
[----:B------:R1:W-:Y:S01]  /*4cb0*/  @!P1 STG.E.U8 desc[UR36][R8.64+0x10], R25 ;  /* 0x0000101908009986 */ /* 0x0003e2000c101124 */
[----:B------:R-:W-:Y:S01]  /*4cc0*/  ISETP.LT.OR P1, PT, R3, 0x19, !P2 ;  /* 0x000000190300780c */ /* 0x000fe20005721670 */
[----:B------:R-:W-:Y:S01]  /*4cd0*/  @!P4 IMAD.X R5, R43, 0x1, R92, P5 ;  /* 0x000000012b05c824 */ /* 0x000fe200028e065c */
[----:B------:R-:W-:Y:S02]  /*4ce0*/  ISETP.LT.OR P2, PT, R3, 0x1a, !P2 ;  /* 0x0000001a0300780c */ /* 0x000fe40005741670 */
[----:B------:R-:W-:Y:S01]  /*4cf0*/  @!P3 IADD3 R20, P5, R89, R12, RZ ;  /* 0x0000000c5914b210 */ /* 0x000fe20007fbe0ff */
[----:B------:R-:W-:-:S12]  /*4d00*/  @P4 BRA `(.L_x_147) ;  /* 0x00000000000c4947 */ /* 0x000fd80003800000 */
[----:B------:R-:W2:Y:S02]  /*4d10*/  LDG.E.U8 R23, desc[UR36][R14.64+0x11] ;  /* 0x000011240e177981 */ /* 0x000ea4000c1e1100 */
[----:B--2---:R-:W-:-:S05]  /*4d20*/  PRMT R7, R23, 0x8880, RZ ;  /* 0x0000888017077816 */ /* 0x004fca00000000ff */
[----:B------:R-:W-:-:S07]  /*4d30*/  IMAD R7, R7, R94, RZ ;  /* 0x0000005e07077224 */ /* 0x000fce00078e02ff */
.L_x_147:
[----:B------:R-:W-:Y:S05]  /*4d40*/  BSYNC B1 ;  /* 0x0000000000017941 */ /* 0x000fea0003800000 */
.L_x_146:
[----:B------:R-:W-:Y:S01]  /*4d50*/  @!P4 IMAD R35, R35, R22, R7 ;  /* 0x000000162323c224 */ /* 0x000fe200078e0207 */
[----:B------:R-:W-:Y:S04]  /*4d60*/  BSSY B1, `(.L_x_148) ;  /* 0x0000006000017945 */ /* 0x000fe80003800000 */
[----:B------:R2:W-:Y:S01]  /*4d70*/  @!P4 STG.E.U8 desc[UR36][R4.64+0x11], R35 ;  /* 0x000011230400c986 */ /* 0x0005e2000c101124 */
[----:B------:R-:W-:Y:S05]  /*4d80*/  @P1 BRA `(.L_x_149) ;  /* 0x00000000000c1947 */ /* 0x000fea0003800000 */
[----:B------:R-:W3:Y:S02]  /*4d90*/  LDG.E.U8 R23, desc[UR36][R10.64+0x18] ;  /* 0x000018240a177981 */ /* 0x000ee4000c1e1100 */
[----:B---3--:R-:W-:-:S05]  /*4da0*/  PRMT R7, R23, 0x8880, RZ ;  /* 0x0000888017077816 */ /* 0x008fca00000000ff */
[----:B------:R-:W-:-:S07]  /*4db0*/  IMAD R7, R7, R94, RZ ;  /* 0x0000005e07077224 */ /* 0x000fce00078e02ff */
.L_x_149:
[----:B------:R-:W-:Y:S05]  /*4dc0*/  BSYNC B1 ;  /* 0x0000000000017941 */ /* 0x000fea0003800000 */
.L_x_148:
        /* <DEDUP_REMOVED lines=9> */
.L_x_151:
[----:B------:R-:W-:Y:S05]  /*4e60*/  BSYNC B1 ;  /* 0x0000000000017941 */ /* 0x000fea0003800000 */
.L_x_150:
        /* <DEDUP_REMOVED lines=10> */
.L_x_153:
[----:B------:R-:W-:Y:S05]  /*4f10*/  BSYNC B1 ;  /* 0x0000000000017941 */ /* 0x000fea0003800000 */
.L_x_152:
[----:B-1----:R-:W-:Y:S01]  /*4f20*/  @!P3 IMAD R5, R38, R22, R7 ;  /* 0x000000162605b224 */ /* 0x002fe200078e0207 */
[----:B------:R-:W-:Y:S01]  /*4f30*/  ISETP.LT.OR P0, PT, R3, 0x1a, !P0 ;  /* 0x0000001a0300780c */ /* 0x000fe20004701670 */
[----:B------:R-:W-:Y:S03]  /*4f40*/  BSSY B1, `(.L_x_154) ;  /* 0x0000006000017945 */ /* 0x000fe60003800000 */
[----:B------:R1:W-:Y:S09]  /*4f50*/  @!P3 STG.E.U8 desc[UR36][R20.64+0x18], R5 ;  /* 0x000018051400b986 */ /* 0x0003f2000c101124 */
[----:B------:R-:W-:Y:S05]  /*4f60*/  @P0 BRA `(.L_x_155) ;  /* 0x00000000000c0947 */ /* 0x000fea0003800000 */
[----:B------:R-:W2:Y:S02]  /*4f70*/  LDG.E.U8 R23, desc[UR36][R14.64+0x19] ;  /* 0x000019240e177981 */ /* 0x000ea4000c1e1100 */
[----:B--2---:R-:W-:-:S05]  /*4f80*/  PRMT R7, R23, 0x8880, RZ ;  /* 0x0000888017077816 */ /* 0x004fca00000000ff */
[----:B------:R-:W-:-:S07]  /*4f90*/  IMAD R7, R7, R94, RZ ;  /* 0x0000005e07077224 */ /* 0x000fce00078e02ff */
.L_x_155:
[----:B------:R-:W-:Y:S05]  /*4fa0*/  BSYNC B1 ;  /* 0x0000000000017941 */ /* 0x000fea0003800000 */
.L_x_154:
[----:B------:R-:W-:Y:S01]  /*4fb0*/  IMAD R7, R39, R22, R7 ;  /* 0x0000001627077224 */ /* 0x000fe200078e0207 */
[----:B------:R-:W-:Y:S06]  /*4fc0*/  @P0 BRA `(.L_x_156) ;  /* 0x0000001000c00947 */ /* 0x000fec0003800000 */
[----:B------:R-:W-:-:S05]  /*4fd0*/  IADD3 R12, P0, R89, R12, RZ ;  /* 0x0000000c590c7210 */ /* 0x000fca0007f1e0ff */
[----:B------:R-:W-:-:S05]  /*4fe0*/  IMAD.X R13, R43, 0x1, R92, P0 ;  /* 0x000000012b0d7824 */ /* 0x000fca00000e065c */
[----:B------:R2:W-:Y:S01]  /*4ff0*/  STG.E.U8 desc[UR36][R12.64+0x19], R7 ;  /* 0x000019070c007986 */ /* 0x0005e2000c101124 */
[----:B------:R-:W-:Y:S05]  /*5000*/  BRA `(.L_x_156) ;  /* 0x0000001000b07947 */ /* 0x000fea0003800000 */
.L_x_29:
[----:B------:R-:W-:Y:S01]  /*5010*/  ISETP.GE.AND P2, PT, R6, 0x89, PT ;  /* 0x000000890600780c */ /* 0x000fe20003f46270 */
[----:B------:R-:W-:Y:S02]  /*5020*/  ULDC.64 UR4, c[0x0][0x5c0] ;  /* 0x0001700000047ab9 */ /* 0x000fe40000000a00 */
[----:B------:R-:W-:Y:S02]  /*5030*/  IADD3 R8, P0, R106, UR4, RZ ;  /* 0x000000046a087c10 */ /* 0x000fe4000ff1e0ff */
[C---:B------:R-:W-:Y:S02]  /*5040*/  ISETP.LT.OR P5, PT, R3.reuse, 0x9, !P2 ;  /* 0x000000090300780c */ /* 0x040fe400057a1670 */
[C---:B------:R-:W-:Y:S02]  /*5050*/  ISETP.LT.OR P4, PT, R3.reuse, 0xa, !P2 ;  /* 0x0000000a0300780c */ /* 0x040fe40005781670 */
[----:B------:R-:W-:Y:S02]  /*5060*/  ISETP.LT.OR P3, PT, R3, 0x11, !P2 ;  /* 0x000000110300780c */ /* 0x000fe40005761670 */
[----:B------:R-:W-:-:S02]  /*5070*/  IADD3.X R9, R100, UR5, RZ, P0, !PT ;  /* 0x0000000564097c10 */ /* 0x000fc400087fe4ff */
[----:B------:R-:W-:Y:S02]  /*5080*/  P2R R113, PR, RZ, 0x8 ;  /* 0x00000008ff717803 */ /* 0x000fe40000000000 */
[----:B------:R-:W-:Y:S02]  /*5090*/  P2R R112, PR, RZ, 0x10 ;  /* 0x00000010ff707803 */ /* 0x000fe40000000000 */
[----:B------:R-:W-:Y:S02]  /*50a0*/  P2R R7, PR, RZ, 0x20 ;  /* 0x00000020ff077803 */ /* 0x000fe40000000000 */
[----:B------:R-:W-:-:S04]  /*50b0*/  @!P5 IADD3 R96, P0, P1, R89, R8, R90 ;  /* 0x000000085960d210 */ /* 0x000fc8000791e05a */
[----:B------:R-:W-:Y:S02]  /*50c0*/  @!P5 IADD3.X R97, R92, R9, R93, P0, P1 ;  /* 0x000000095c61d210 */ /* 0x000fe400007e245d */
[----:B------:R-:W-:-:S04]  /*50d0*/  @!P4 IADD3 R100, P0, P1, R89, R8, R90 ;  /* 0x000000085964c210 */ /* 0x000fc8000791e05a */
[----:B------:R-:W-:Y:S02]  /*50e0*/  @!P4 IADD3.X R101, R92, R9, R93, P0, P1 ;  /* 0x000000095c65c210 */ /* 0x000fe400007e245d */
[----:B------:R-:W-:-:S04]  /*50f0*/  @!P3 IADD3 R102, P0, P1, R89, R8, R90 ;  /* 0x000000085966b210 */ /* 0x000fc8000791e05a */
[----:B------:R-:W-:Y:S02]  /*5100*/  @!P3 IADD3.X R103, R92, R9, R93, P0, P1 ;  /* 0x000000095c67b210 */ /* 0x000fe400007e245d */
[----:B------:R-:W-:-:S04]  /*5110*/  ISETP.LT.OR P3, PT, R3, 0x12, !P2 ;  /* 0x000000120300780c */ /* 0x000fc80005761670 */
[----:B------:R-:W-:-:S09]  /*5120*/  P2R R114, PR, RZ, 0x8 ;  /* 0x00000008ff727803 */ /* 0x000fd20000000000 */
        /* <DEDUP_REMOVED lines=10> */
[----:B------:R-:W-:-:S04]  /*51d0*/  ISETP.GE.AND P0, PT, R6, 0x109, PT ;  /* 0x000001090600780c */ /* 0x000fc80003f06270 */
[----:B------:R-:W-:Y:S02]  /*51e0*/  ISETP.LT.OR P4, PT, R3, 0x9, !P0 ;  /* 0x000000090300780c */ /* 0x000fe40004781670 */
[----:B------:R-:W-:-:S11]  /*51f0*/  P2R R110, PR, RZ, 0x1 ;  /* 0x00000001ff6e7803 */ /* 0x000fd60000000000 */
[----:B------:R-:W-:-:S04]  /*5200*/  @!P4 IADD3 R20, P1, P3, R89, R8, R88 ;  /* 0x000000085914c210 */ /* 0x000fc80007b3e058 */
[----:B------:R-:W-:Y:S02]  /*5210*/  @!P4 IADD3.X R21, R92, R9, R91, P1, P3 ;  /* 0x000000095c15c210 */ /* 0x000fe40000fe645b */
[----:B------:R-:W-:-:S13]  /*5220*/  ISETP.LT.OR P4, PT, R3, 0xa, !P0 ;  /* 0x0000000a0300780c */ /* 0x000fda0004781670 */
[----:B------:R-:W-:-:S04]  /*5230*/  @!P4 IADD3 R14, P1, P3, R89, R8, R88 ;  /* 0x00000008590ec210 */ /* 0x000fc80007b3e058 */
[----:B------:R-:W-:Y:S02]  /*5240*/  @!P4 IADD3.X R15, R92, R9, R91, P1, P3 ;  /* 0x000000095c0fc210 */ /* 0x000fe40000fe645b */
[----:B------:R-:W-:-:S13]  /*5250*/  ISETP.LT.OR P4, PT, R3, 0x11, !P0 ;  /* 0x000000110300780c */ /* 0x000fda0004781670 */
[----:B------:R-:W-:-:S04]  /*5260*/  @!P4 IADD3 R10, P1, P3, R89, R8, R88 ;  /* 0x00000008590ac210 */ /* 0x000fc80007b3e058 */
[----:B------:R-:W-:Y:S02]  /*5270*/  @!P4 IADD3.X R11, R92, R9, R91, P1, P3 ;  /* 0x000000095c0bc210 */ /* 0x000fe40000fe645b */
[----:B------:R-:W-:Y:S02]  /*5280*/  ISETP.LT.OR P1, PT, R3, 0x12, !P0 ;  /* 0x000000120300780c */ /* 0x000fe40004721670 */
[----:B------:R-:W-:-:S11]  /*5290*/  ISETP.NE.AND P0, PT, R7, RZ, PT ;  /* 0x000000ff0700720c */ /* 0x000fd60003f05270 */
[----:B------:R-:W-:Y:S01]  /*52a0*/  @!P1 IADD3 R12, P3, P4, R89, R8, R88 ;  /* 0x00000008590c9210 */ /* 0x000fe20007c7e058 */
[----:B------:R-:W-:-:S03]  /*52b0*/  @!P1 IMAD R51, R51, R22, RZ ;  /* 0x0000001633339224 */ /* 0x000fc600078e02ff */
[----:B------:R-:W-:Y:S02]  /*52c0*/  @!P1 IADD3.X R13, R92, R9, R91, P3, P4 ;  /* 0x000000095c0d9210 */ /* 0x000fe40001fe845b */
[----:B------:R-:W-:-:S04]  /*52d0*/  ISETP.GE.AND P4, PT, R6, 0x1, PT ;  /* 0x000000010600780c */ /* 0x000fc80003f86270 */
[----:B------:R-:W-:-:S13]  /*52e0*/  ISETP.LT.OR P3, PT, R3, 0x1, !P4 ;  /* 0x000000010300780c */ /* 0x000fda0006761670 */
[----:B------:R-:W-:-:S05]  /*52f0*/  @!P3 IMAD R7, R72, R22, RZ ;  /* 0x000000164807b224 */ /* 0x000fca00078e02ff */
[----:B------:R0:W-:Y:S01]  /*5300*/  @!P3 STG.E.U8 desc[UR36][R8.64], R7 ;  /* 0x000000070800b986 */ /* 0x0001e2000c101124 */
[----:B------:R-:W-:-:S13]  /*5310*/  ISETP.LT.OR P3, PT, R3, 0x2, !P4 ;  /* 0x000000020300780c */ /* 0x000fda0006761670 */
[----:B------:R-:W-:-:S05]  /*5320*/  @!P3 IMAD R95, R73, R22, RZ ;  /* 0x00000016495fb224 */ /* 0x000fca00078e02ff */
[----:B------:R-:W-:Y:S01]  /*5330*/  @!P3 STG.E.U8 desc[UR36][R8.64+0x1], R95 ;  /* 0x0000015f0800b986 */ /* 0x000fe2000c101124 */
[----:B------:R-:W-:-:S04]  /*5340*/  ISETP.GE.AND P3, PT, R6, 0x9, PT ;  /* 0x000000090600780c */ /* 0x000fc80003f66270 */
[----:B------:R-:W-:-:S13]  /*5350*/  ISETP.LT.OR P5, PT, R3, 0x1, !P3 ;  /* 0x000000010300780c */ /* 0x000fda0005fa1670 */
[----:B------:R-:W-:Y:S01]  /*5360*/  @!P5 IADD3 R72, P6, R8, R89, RZ ;  /* 0x000000590848d210 */ /* 0x000fe20007fde0ff */
[----:B------:R-:W-:-:S04]  /*5370*/  @!P5 IMAD R111, R74, R22, RZ ;  /* 0x000000164a6fd224 */ /* 0x000fc800078e02ff */
[----:B------:R-:W-:-:S05]  /*5380*/  @!P5 IMAD.X R73, R9, 0x1, R92, P6 ;  /* 0x000000010949d824 */ /* 0x000fca00030e065c */
[----:B------:R2:W-:Y:S01]  /*5390*/  @!P5 STG.E.U8 desc[UR36][R72.64], R111 ;  /* 0x0000006f4800d986 */ /* 0x0005e2000c101124 */
[----:B------:R-:W-:-:S13]  /*53a0*/  ISETP.LT.OR P5, PT, R3, 0x2, !P3 ;  /* 0x000000020300780c */ /* 0x000fda0005fa1670 */
[----:B------:R-:W-:Y:S01]  /*53b0*/  @!P5 IADD3 R98, P6, R8, R89, RZ ;  /* 0x000000590862d210 */ /* 0x000fe20007fde0ff */
[----:B------:R-:W-:-:S04]  /*53c0*/  @!P5 IMAD R75, R75, R22, RZ ;  /* 0x000000164b4bd224 */ /* 0x000fc800078e02ff */
[----:B------:R-:W-:-:S05]  /*53d0*/  @!P5 IMAD.X R99, R9, 0x1, R92, P6 ;  /* 0x000000010963d824 */ /* 0x000fca00030e065c */
[----:B------:R3:W-:Y:S01]  /*53e0*/  @!P5 STG.E.U8 desc[UR36][R98.64+0x1], R75 ;  /* 0x0000014b6200d986 */ /* 0x0007e2000c101124 */
[----:B------:R-:W-:-:S13]  /*53f0*/  ISETP.LT.OR P5, PT, R3, 0x9, !P4 ;  /* 0x000000090300780c */ /* 0x000fda00067a1670 */
[----:B0-----:R-:W-:-:S05]  /*5400*/  @!P5 IMAD R7, R76, R22, RZ ;  /* 0x000000164c07d224 */ /* 0x001fca00078e02ff */
[----:B------:R0:W-:Y:S01]  /*5410*/  @!P5 STG.E.U8 desc[UR36][R8.64+0x8], R7 ;  /* 0x000008070800d986 */ /* 0x0001e2000c101124 */
[----:B------:R-:W-:-:S13]  /*5420*/  ISETP.LT.OR P5, PT, R3, 0xa, !P4 ;  /* 0x0000000a0300780c */ /* 0x000fda00067a1670 */
[----:B------:R-:W-:-:S05]  /*5430*/  @!P5 IMAD R77, R77, R22, RZ ;  /* 0x000000164d4dd224 */ /* 0x000fca00078e02ff */
[----:B------:R-:W-:Y:S01]  /*5440*/  @!P5 STG.E.U8 desc[UR36][R8.64+0x9], R77 ;  /* 0x0000094d0800d986 */ /* 0x000fe2000c101124 */
[----:B------:R-:W-:-:S13]  /*5450*/  ISETP.LT.OR P5, PT, R3, 0x9, !P3 ;  /* 0x000000090300780c */ /* 0x000fda0005fa1670 */
[----:B--2---:R-:W-:Y:S01]  /*5460*/  @!P5 IADD3 R72, P6, R8, R89, RZ ;  /* 0x000000590848d210 */ /* 0x004fe20007fde0ff */
[----:B------:R-:W-:-:S04]  /*5470*/  @!P5 IMAD R95, R78, R22, RZ ;  /* 0x000000164e5fd224 */ /* 0x000fc800078e02ff */
[----:B------:R-:W-:-:S05]  /*5480*/  @!P5 IMAD.X R73, R9, 0x1, R92, P6 ;  /* 0x000000010949d824 */ /* 0x000fca00030e065c */
[----:B------:R2:W-:Y:S01]  /*5490*/  @!P5 STG.E.U8 desc[UR36][R72.64+0x8], R95 ;  /* 0x0000085f4800d986 */ /* 0x0005e2000c101124 */
[----:B------:R-:W-:-:S13]  /*54a0*/  ISETP.LT.OR P5, PT, R3, 0xa, !P3 ;  /* 0x0000000a0300780c */ /* 0x000fda0005fa1670 */
[----:B------:R-:W-:Y:S01]  /*54b0*/  @!P5 IADD3 R74, P6, R8, R89, RZ ;  /* 0x00000059084ad210 */ /* 0x000fe20007fde0ff */
[----:B------:R-:W-:-:S04]  /*54c0*/  @!P5 IMAD R79, R79, R22, RZ ;  /* 0x000000164f4fd224 */ /* 0x000fc800078e02ff */
[----:B---3--:R-:W-:-:S05]  /*54d0*/  @!P5 IMAD.X R75, R9, 0x1, R92, P6 ;  /* 0x00000001094bd824 */ /* 0x008fca00030e065c */
        /* <DEDUP_REMOVED lines=13> */
[----:B---3--:R-:W-:Y:S01]  /*55b0*/  @!P5 IADD3 R74, P6, R8, R89, RZ ;  /* 0x00000059084ad210 */ /* 0x008fe20007fde0ff */
[----:B------:R-:W-:-:S04]  /*55c0*/  @!P5 IMAD R83, R83, R22, RZ ;  /* 0x000000165353d224 */ /* 0x000fc800078e02ff */
[----:B------:R-:W-:Y:S01]  /*55d0*/  @!P5 IMAD.X R75, R9, 0x1, R92, P6 ;  /* 0x00000001094bd824 */ /* 0x000fe200030e065c */
[----:B------:R-:W-:-:S04]  /*55e0*/  ISETP.NE.AND P6, PT, R116, RZ, PT ;  /* 0x000000ff7400720c */ /* 0x000fc80003fc5270 */
[----:B------:R3:W-:Y:S01]  /*55f0*/  @!P5 STG.E.U8 desc[UR36][R74.64+0x11], R83 ;  /* 0x000011534a00d986 */ /* 0x0007e2000c101124 */
[C---:B------:R-:W-:Y:S02]  /*5600*/  ISETP.LT.OR P5, PT, R3.reuse, 0x19, !P4 ;  /* 0x000000190300780c */ /* 0x040fe400067a1670 */
[----:B------:R-:W-:-:S06]  /*5610*/  ISETP.LT.OR P4, PT, R3, 0x1a, !P4 ;  /* 0x0000001a0300780c */ /* 0x000fcc0006781670 */
[----:B------:R-:W-:-:S05]  /*5620*/  @!P6 IMAD R71, R71, R22, RZ ;  /* 0x000000164747e224 */ /* 0x000fca00078e02ff */
[-C--:B0-----:R-:W-:Y:S02]  /*5630*/  @!P5 IMAD R7, R84, R22.reuse, RZ ;  /* 0x000000165407d224 */ /* 0x081fe400078e02ff */
[----:B------:R-:W-:-:S03]  /*5640*/  @!P4 IMAD R85, R85, R22, RZ ;  /* 0x000000165555c224 */ /* 0x000fc600078e02ff */
[----:B------:R0:W-:Y:S04]  /*5650*/  @!P5 STG.E.U8 desc[UR36][R8.64+0x18], R7 ;  /* 0x000018070800d986 */ /* 0x0001e8000c101124 */
[----:B------:R-:W-:Y:S01]  /*5660*/  @!P4 STG.E.U8 desc[UR36][R8.64+0x19], R85 ;  /* 0x000019550800c986 */ /* 0x000fe2000c101124 */
[C---:B------:R-:W-:Y:S02]  /*5670*/  ISETP.LT.OR P4, PT, R3.reuse, 0x19, !P3 ;  /* 0x000000190300780c */ /* 0x040fe40005f81670 */
[----:B------:R-:W-:-:S11]  /*5680*/  ISETP.LT.OR P3, PT, R3, 0x1a, !P3 ;  /* 0x0000001a0300780c */ /* 0x000fd60005f61670 */
[----:B------:R-:W-:Y:S01]  /*5690*/  @!P4 IADD3 R76, P5, R8, R89, RZ ;  /* 0x00000059084cc210 */ /* 0x000fe20007fbe0ff */
[-C--:B------:R-:W-:Y:S02]  /*56a0*/  @!P4 IMAD R79, R86, R22.reuse, RZ ;  /* 0x00000016564fc224 */ /* 0x080fe400078e02ff */
[----:B------:R-:W-:Y:S02]  /*56b0*/  @!P3 IMAD R87, R87, R22, RZ ;  /* 0x000000165757b224 */ /* 0x000fe400078e02ff */
[----:B--2---:R-:W-:-:S05]  /*56c0*/  @!P4 IMAD.X R77, R9, 0x1, R92, P5 ;  /* 0x00000001094dc824 */ /* 0x004fca00028e065c */
[----:B------:R2:W-:Y:S01]  /*56d0*/  @!P4 STG.E.U8 desc[UR36][R76.64+0x18], R79 ;  /* 0x0000184f4c00c986 */ /* 0x0005e2000c101124 */
[----:B---3--:R-:W-:-:S05]  /*56e0*/  @!P3 IADD3 R74, P4, R8, R89, RZ ;  /* 0x00000059084ab210 */ /* 0x008fca0007f9e0ff */
[----:B------:R-:W-:-:S05]  /*56f0*/  @!P3 IMAD.X R75, R9, 0x1, R92, P4 ;  /* 0x00000001094bb824 */ /* 0x000fca00020e065c */
[----:B------:R3:W-:Y:S01]  /*5700*/  @!P3 STG.E.U8 desc[UR36][R74.64+0x19], R87 ;  /* 0x000019574a00b986 */ /* 0x0007e2000c101124 */
[----:B------:R-:W-:-:S05]  /*5710*/  IADD3 R72, P3, R8, R90, RZ ;  /* 0x0000005a08487210 */ /* 0x000fca0007f7e0ff */
[----:B------:R-:W-:Y:S01]  /*5720*/  IMAD.X R73, R9, 0x1, R93, P3 ;  /* 0x0000000109497824 */ /* 0x000fe200018e065d */
[----:B------:R-:W-:-:S04]  /*5730*/  ISETP.GE.AND P3, PT, R6, 0x81, PT ;  /* 0x000000810600780c */ /* 0x000fc80003f66270 */
[----:B------:R-:W-:-:S13]  /*5740*/  ISETP.LT.OR P4, PT, R3, 0x1, !P3 ;  /* 0x000000010300780c */ /* 0x000fda0005f81670 */
[----:B0-----:R-:W-:-:S05]  /*5750*/  @!P4 IMAD R7, R56, R22, RZ ;  /* 0x000000163807c224 */ /* 0x001fca00078e02ff */
[----:B------:R-:W-:Y:S01]  /*5760*/  @!P4 STG.E.U8 desc[UR36][R72.64], R7 ;  /* 0x000000074800c986 */ /* 0x000fe2000c101124 */
[----:B------:R-:W-:-:S13]  /*5770*/  ISETP.LT.OR P4, PT, R3, 0x2, !P3 ;  /* 0x000000020300780c */ /* 0x000fda0005f81670 */
[----:B--2---:R-:W-:-:S05]  /*5780*/  @!P4 IMAD R77, R57, R22, RZ ;  /* 0x00000016394dc224 */ /* 0x004fca00078e02ff */
[----:B------:R-:W-:Y:S01]  /*5790*/  @!P4 STG.E.U8 desc[UR36][R72.64+0x1], R77 ;  /* 0x0000014d4800c986 */ /* 0x000fe2000c101124 */
[C---:B------:R-:W-:Y:S02]  /*57a0*/  ISETP.LT.OR P4, PT, R3.reuse, 0x1, !P2 ;  /* 0x000000010300780c */ /* 0x040fe40005781670 */
[----:B------:R-:W-:-:S11]  /*57b0*/  ISETP.LT.OR P2, PT, R3, 0x2, !P2 ;  /* 0x000000020300780c */ /* 0x000fd60005741670 */
[----:B------:R-:W-:Y:S01]  /*57c0*/  @!P4 IADD3 R56, P5, R72, R89, RZ ;  /* 0x000000594838c210 */ /* 0x000fe20007fbe0ff */
[-C--:B------:R-:W-:Y:S02]  /*57d0*/  @!P4 IMAD R79, R58, R22.reuse, RZ ;  /* 0x000000163a4fc224 */ /* 0x080fe400078e02ff */
[----:B------:R-:W-:Y:S02]  /*57e0*/  @!P2 IMAD R59, R59, R22, RZ ;  /* 0x000000163b3ba224 */ /* 0x000fe400078e02ff */
[----:B------:R-:W-:Y:S01]  /*57f0*/  @!P4 IMAD.X R57, R73, 0x1, R92, P5 ;  /* 0x000000014939c824 */ /* 0x000fe200028e065c */
[----:B------:R-:W-:-:S04]  /*5800*/  ISETP.NE.AND P5, PT, R115, RZ, PT ;  /* 0x000000ff7300720c */ /* 0x000fc80003fa5270 */
[----:B------:R0:W-:Y:S01]  /*5810*/  @!P4 STG.E.U8 desc[UR36][R56.64], R79 ;  /* 0x0000004f3800c986 */ /* 0x0001e2000c101124 */
[----:B---3--:R-:W-:-:S05]  /*5820*/  @!P2 IADD3 R74, P4, R89, R72, RZ ;  /* 0x00000048594aa210 */ /* 0x008fca0007f9e0ff */
[----:B------:R-:W-:Y:S01]  /*5830*/  @!P2 IMAD.X R75, R92, 0x1, R73, P4 ;  /* 0x000000015c4ba824 */ /* 0x000fe200020e0649 */
[----:B------:R-:W-:-:S04]  /*5840*/  ISETP.NE.AND P4, PT, R114, RZ, PT ;  /* 0x000000ff7200720c */ /* 0x000fc80003f85270 */
[----:B------:R2:W-:Y:S01]  /*5850*/  @!P2 STG.E.U8 desc[UR36][R74.64+0x1], R59 ;  /* 0x0000013b4a00a986 */ /* 0x0005e2000c101124 */
[----:B------:R-:W-:Y:S01]  /*5860*/  ISETP.LT.OR P2, PT, R3, 0x9, !P3 ;  /* 0x000000090300780c */ /* 0x000fe20005f41670 */
[----:B0-----:R-:W-:-:S07]  /*5870*/  @!P0 IMAD R57, R62, R22, RZ ;  /* 0x000000163e398224 */ /* 0x001fce00078e02ff */
[----:B------:R-:W-:-:S05]  /*5880*/  @!P4 IMAD R67, R67, R22, RZ ;  /* 0x000000164343c224 */ /* 0x000fca00078e02ff */
[----:B------:R-:W-:-:S05]  /*5890*/  @!P2 IMAD R7, R60, R22, RZ ;  /* 0x000000163c07a224 */ /* 0x000fca00078e02ff */
[----:B------:R-:W-:Y:S01]  /*58a0*/  @!P2 STG.E.U8 desc[UR36][R72.64+0x8], R7 ;  /* 0x000008074800a986 */ /* 0x000fe2000c101124 */
[----:B------:R-:W-:-:S13]  /*58b0*/  ISETP.LT.OR P2, PT, R3, 0xa, !P3 ;  /* 0x0000000a0300780c */ /* 0x000fda0005f41670 */
[----:B------:R-:W-:-:S05]  /*58c0*/  @!P2 IMAD R61, R61, R22, RZ ;  /* 0x000000163d3da224 */ /* 0x000fca00078e02ff */
[----:B------:R-:W-:Y:S01]  /*58d0*/  @!P2 STG.E.U8 desc[UR36][R72.64+0x9], R61 ;  /* 0x0000093d4800a986 */ /* 0x000fe2000c101124 */
[----:B------:R-:W-:-:S03]  /*58e0*/  ISETP.NE.AND P2, PT, R112, RZ, PT ;  /* 0x000000ff7000720c */ /* 0x000fc60003f45270 */
[----:B------:R-:W-:Y:S01]  /*58f0*/  @!P0 STG.E.U8 desc[UR36][R96.64+0x8], R57 ;  /* 0x0000083960008986 */ /* 0x000fe2000c101124 */
[----:B------:R-:W-:-:S09]  /*5900*/  ISETP.NE.AND P0, PT, R110, RZ, PT ;  /* 0x000000ff6e00720c */ /* 0x000fd20003f05270 */
[----:B------:R-:W-:-:S05]  /*5910*/  @!P2 IMAD R63, R63, R22, RZ ;  /* 0x000000163f3fa224 */ /* 0x000fca00078e02ff */
[----:B------:R-:W-:Y:S01]  /*5920*/  @!P2 STG.E.U8 desc[UR36][R100.64+0x9], R63 ;  /* 0x0000093f6400a986 */ /* 0x000fe2000c101124 */
[----:B------:R-:W-:-:S13]  /*5930*/  ISETP.LT.OR P2, PT, R3, 0x11, !P3 ;  /* 0x000000110300780c */ /* 0x000fda0005f41670 */
[----:B--2---:R-:W-:-:S05]  /*5940*/  @!P2 IMAD R59, R64, R22, RZ ;  /* 0x00000016403ba224 */ /* 0x004fca00078e02ff */
[----:B------:R0:W-:Y:S01]  /*5950*/  @!P2 STG.E.U8 desc[UR36][R72.64+0x10], R59 ;  /* 0x0000103b4800a986 */ /* 0x0001e2000c101124 */
[----:B------:R-:W-:Y:S01]  /*5960*/  ISETP.LT.OR P2, PT, R3, 0x12, !P3 ;  /* 0x000000120300780c */ /* 0x000fe20005f41670 */
[----:B0-----:R-:W-:-:S12]  /*5970*/  @!P5 IMAD R59, R70, R22, RZ ;  /* 0x00000016463bd224 */ /* 0x001fd800078e02ff */
[----:B------:R-:W-:-:S05]  /*5980*/  @!P2 IMAD R65, R65, R22, RZ ;  /* 0x000000164141a224 */ /* 0x000fca00078e02ff */
[----:B------:R-:W-:Y:S01]  /*5990*/  @!P2 STG.E.U8 desc[UR36][R72.64+0x11], R65 ;  /* 0x000011414800a986 */ /* 0x000fe2000c101124 */
[----:B------:R-:W-:-:S13]  /*59a0*/  ISETP.NE.AND P2, PT, R113, RZ, PT ;  /* 0x000000ff7100720c */ /* 0x000fda0003f45270 */
[----:B------:R-:W-:-:S05]  /*59b0*/  @!P2 IMAD R7, R66, R22, RZ ;  /* 0x000000164207a224 */ /* 0x000fca00078e02ff */
[----:B------:R0:W-:Y:S01]  /*59c0*/  @!P2 STG.E.U8 desc[UR36][R102.64+0x10], R7 ;  /* 0x000010076600a986 */ /* 0x0001e2000c101124 */
[C---:B------:R-:W-:Y:S02]  /*59d0*/  ISETP.LT.OR P2, PT, R3.reuse, 0x19, !P3 ;  /* 0x000000190300780c */ /* 0x040fe40005f41670 */
[----:B------:R-:W-:Y:S01]  /*59e0*/  ISETP.LT.OR P3, PT, R3, 0x1a, !P3 ;  /* 0x0000001a0300780c */ /* 0x000fe20005f61670 */
[----:B------:R-:W-:Y:S10]  /*59f0*/  @!P4 STG.E.U8 desc[UR36][R104.64+0x11], R67 ;  /* 0x000011436800c986 */ /* 0x000ff4000c101124 */
[----:B------:R-:W-:-:S02]  /*5a00*/  @!P2 IMAD R61, R68, R22, RZ ;  /* 0x00000016443da224 */ /* 0x000fc400078e02ff */
[----:B------:R-:W-:-:S03]  /*5a10*/  @!P3 IMAD R69, R69, R22, RZ ;  /* 0x000000164545b224 */ /* 0x000fc600078e02ff */
[----:B------:R2:W-:Y:S01]  /*5a20*/  @!P2 STG.E.U8 desc[UR36][R72.64+0x18], R61 ;  /* 0x0000183d4800a986 */ /* 0x0005e2000c101124 */
[----:B------:R-:W-:-:S03]  /*5a30*/  IADD3 R56, P2, R8, R88, RZ ;  /* 0x0000005808387210 */ /* 0x000fc60007f5e0ff */
[----:B------:R-:W-:Y:S02]  /*5a40*/  @!P3 STG.E.U8 desc[UR36][R72.64+0x19], R69 ;  /* 0x000019454800b986 */ /* 0x000fe4000c101124 */
[----:B------:R-:W-:Y:S01]  /*5a50*/  IMAD.X R57, R9, 0x1, R91, P2 ;  /* 0x0000000109397824 */ /* 0x000fe200010e065b */
[----:B------:R-:W-:Y:S01]  /*5a60*/  ISETP.GE.AND P2, PT, R6, 0x101, PT ;  /* 0x000001010600780c */ /* 0x000fe20003f46270 */
[----:B------:R-:W-:Y:S01]  /*5a70*/  @!P5 STG.E.U8 desc[UR36][R106.64+0x18], R59 ;  /* 0x0000183b6a00d986 */ /* 0x000fe2000c101124 */
[C---:B------:R-:W-:Y:S02]  /*5a80*/  ISETP.LT.OR P5, PT, R3.reuse, 0x9, !P0 ;  /* 0x000000090300780c */ /* 0x040fe400047a1670 */
[C---:B------:R-:W-:Y:S01]  /*5a90*/  ISETP.LT.OR P3, PT, R3.reuse, 0x1, !P2 ;  /* 0x000000010300780c */ /* 0x040fe20005761670 */
[----:B------:R-:W-:Y:S01]  /*5aa0*/  @!P6 STG.E.U8 desc[UR36][R108.64+0x19], R71 ;  /* 0x000019476c00e986 */ /* 0x000fe2000c101124 */
[----:B------:R-:W-:-:S11]  /*5ab0*/  ISETP.LT.OR P6, PT, R3, 0xa, !P0 ;  /* 0x0000000a0300780c */ /* 0x000fd600047c1670 */
[-C--:B0-----:R-:W-:Y:S02]  /*5ac0*/  @!P3 IMAD R7, R40, R22.reuse, RZ ;  /* 0x000000162807b224 */ /* 0x081fe400078e02ff */
[----:B------:R-:W-:-:S03]  /*5ad0*/  @!P6 IMAD R47, R47, R22, RZ ;  /* 0x000000162f2fe224 */ /* 0x000fc600078e02ff */
[----:B------:R-:W-:Y:S01]  /*5ae0*/  @!P3 STG.E.U8 desc[UR36][R56.64], R7 ;  /* 0x000000073800b986 */ /* 0x000fe2000c101124 */
[----:B------:R-:W-:-:S13]  /*5af0*/  ISETP.LT.OR P3, PT, R3, 0x2, !P2 ;  /* 0x000000020300780c */ /* 0x000fda0005761670 */
[----:B--2---:R-:W-:-:S05]  /*5b00*/  @!P3 IMAD R61, R41, R22, RZ ;  /* 0x00000016293db224 */ /* 0x004fca00078e02ff */
[----:B------:R-:W-:Y:S01]  /*5b10*/  @!P3 STG.E.U8 desc[UR36][R56.64+0x1], R61 ;  /* 0x0000013d3800b986 */ /* 0x000fe2000c101124 */
[----:B------:R-:W-:-:S13]  /*5b20*/  ISETP.LT.OR P3, PT, R3, 0x1, !P0 ;  /* 0x000000010300780c */ /* 0x000fda0004761670 */
[----:B------:R-:W-:Y:S01]  /*5b30*/  @!P3 IADD3 R40, P4, R56, R89, RZ ;  /* 0x000000593828b210 */ /* 0x000fe20007f9e0ff */
[----:B------:R-:W-:-:S04]  /*5b40*/  @!P3 IMAD R63, R42, R22, RZ ;  /* 0x000000162a3fb224 */ /* 0x000fc800078e02ff */
[----:B------:R-:W-:-:S05]  /*5b50*/  @!P3 IMAD.X R41, R57, 0x1, R92, P4 ;  /* 0x000000013929b824 */ /* 0x000fca00020e065c */
[----:B------:R0:W-:Y:S01]  /*5b60*/  @!P3 STG.E.U8 desc[UR36][R40.64], R63 ;  /* 0x0000003f2800b986 */ /* 0x0001e2000c101124 */
[----:B------:R-:W-:Y:S01]  /*5b70*/  ISETP.LT.OR P3, PT, R3, 0x2, !P0 ;  /* 0x000000020300780c */ /* 0x000fe20004761670 */
[----:B0-----:R-:W-:-:S12]  /*5b80*/  @!P5 IMAD R41, R46, R22, RZ ;  /* 0x000000162e29d224 */ /* 0x001fd800078e02ff */
[----:B------:R-:W-:Y:S01]  /*5b90*/  @!P3 IADD3 R58, P4, R89, R56, RZ ;  /* 0x00000038593ab210 */ /* 0x000fe20007f9e0ff */
[----:B------:R-:W-:-:S04]  /*5ba0*/  @!P3 IMAD R43, R43, R22, RZ ;  /* 0x000000162b2bb224 */ /* 0x000fc800078e02ff */
[----:B------:R-:W-:Y:S01]  /*5bb0*/  @!P3 IMAD.X R59, R92, 0x1, R57, P4 ;  /* 0x000000015c3bb824 */ /* 0x000fe200020e0639 */
[----:B------:R-:W-:-:S04]  /*5bc0*/  ISETP.LT.OR P4, PT, R3, 0x12, !P2 ;  /* 0x000000120300780c */ /* 0x000fc80005781670 */
[----:B------:R0:W-:Y:S01]  /*5bd0*/  @!P3 STG.E.U8 desc[UR36][R58.64+0x1], R43 ;  /* 0x0000012b3a00b986 */ /* 0x0001e2000c101124 */
[----:B------:R-:W-:-:S08]  /*5be0*/  ISETP.LT.OR P3, PT, R3, 0x9, !P2 ;  /* 0x000000090300780c */ /* 0x000fd00005761670 */
[----:B------:R-:W-:-:S05]  /*5bf0*/  @!P4 IMAD R49, R49, R22, RZ ;  /* 0x000000163131c224 */ /* 0x000fca00078e02ff */
[----:B------:R-:W-:-:S05]  /*5c00*/  @!P3 IMAD R7, R44, R22, RZ ;  /* 0x000000162c07b224 */ /* 0x000fca00078e02ff */
[----:B------:R2:W-:Y:S01]  /*5c10*/  @!P3 STG.E.U8 desc[UR36][R56.64+0x8], R7 ;  /* 0x000008073800b986 */ /* 0x0005e2000c101124 */
[----:B------:R-:W-:-:S13]  /*5c20*/  ISETP.LT.OR P3, PT, R3, 0xa, !P2 ;  /* 0x0000000a0300780c */ /* 0x000fda0005761670 */
[----:B------:R-:W-:-:S05]  /*5c30*/  @!P3 IMAD R45, R45, R22, RZ ;  /* 0x000000162d2db224 */ /* 0x000fca00078e02ff */
[----:B------:R-:W-:Y:S01]  /*5c40*/  @!P3 STG.E.U8 desc[UR36][R56.64+0x9], R45 ;  /* 0x0000092d3800b986 */ /* 0x000fe2000c101124 */
[----:B------:R-:W-:-:S03]  /*5c50*/  ISETP.LT.OR P3, PT, R3, 0x11, !P2 ;  /* 0x000000110300780c */ /* 0x000fc60005761670 */
[----:B------:R3:W-:Y:S01]  /*5c60*/  @!P5 STG.E.U8 desc[UR36][R20.64+0x8], R41 ;  /* 0x000008291400d986 */ /* 0x0007e2000c101124 */
[----:B------:R-:W-:-:S03]  /*5c70*/  ISETP.LT.OR P5, PT, R3, 0x1a, !P0 ;  /* 0x0000001a0300780c */ /* 0x000fc600047a1670 */
[----:B------:R-:W-:Y:S01]  /*5c80*/  @!P6 STG.E.U8 desc[UR36][R14.64+0x9], R47 ;  /* 0x0000092f0e00e986 */ /* 0x000fe2000c101124 */
[----:B------:R-:W-:-:S03]  /*5c90*/  ISETP.LT.OR P6, PT, R3, 0x11, !P0 ;  /* 0x000000110300780c */ /* 0x000fc600047c1670 */
[----:B------:R-:W-:Y:S01]  /*5ca0*/  @!P4 STG.E.U8 desc[UR36][R56.64+0x11], R49 ;  /* 0x000011313800c986 */ /* 0x000fe2000c101124 */
[C---:B------:R-:W-:Y:S01]  /*5cb0*/  ISETP.LT.OR P4, PT, R3.reuse, 0x19, !P2 ;  /* 0x000000190300780c */ /* 0x040fe20005781670 */
[----:B0-----:R-:W-:Y:S01]  /*5cc0*/  @!P3 IMAD R43, R48, R22, RZ ;  /* 0x00000016302bb224 */ /* 0x001fe200078e02ff */
[----:B------:R-:W-:-:S03]  /*5cd0*/  ISETP.LT.OR P2, PT, R3, 0x1a, !P2 ;  /* 0x0000001a0300780c */ /* 0x000fc60005741670 */
[-C--:B------:R-:W-:Y:S01]  /*5ce0*/  @!P5 IMAD R55, R55, R22.reuse, RZ ;  /* 0x000000163737d224 */ /* 0x080fe200078e02ff */
[----:B------:R0:W-:Y:S01]  /*5cf0*/  @!P3 STG.E.U8 desc[UR36][R56.64+0x10], R43 ;  /* 0x0000102b3800b986 */ /* 0x0001e2000c101124 */
[----:B------:R-:W-:Y:S02]  /*5d00*/  ISETP.LT.OR P3, PT, R3, 0x19, !P0 ;  /* 0x000000190300780c */ /* 0x000fe40004761670 */
[----:B--2---:R-:W-:-:S04]  /*5d10*/  @!P6 IMAD R7, R50, R22, RZ ;  /* 0x000000163207e224 */ /* 0x004fc800078e02ff */
[-C--:B---3--:R-:W-:Y:S01]  /*5d20*/  @!P4 IMAD R21, R52, R22.reuse, RZ ;  /* 0x000000163415c224 */ /* 0x088fe200078e02ff */
[----:B------:R2:W-:Y:S01]  /*5d30*/  @!P6 STG.E.U8 desc[UR36][R10.64+0x10], R7 ;  /* 0x000010070a00e986 */ /* 0x0005e2000c101124 */
[----:B------:R-:W-:-:S03]  /*5d40*/  @!P2 IMAD R53, R53, R22, RZ ;  /* 0x000000163535a224 */ /* 0x000fc600078e02ff */
[----:B------:R3:W-:Y:S01]  /*5d50*/  @!P1 STG.E.U8 desc[UR36][R12.64+0x11], R51 ;  /* 0x000011330c009986 */ /* 0x0007e2000c101124 */
[----:B0-----:R-:W-:Y:S01]  /*5d60*/  IMAD R43, R5, 0x180, RZ ;  /* 0x00000180052b7824 */ /* 0x001fe200078e02ff */
[----:B------:R-:W-:Y:S01]  /*5d70*/  @!P3 IADD3 R14, P0, P1, R89, R8, R88 ;  /* 0x00000008590eb210 */ /* 0x000fe2000791e058 */
[----:B------:R-:W-:Y:S01]  /*5d80*/  @!P3 IMAD R41, R54, R22, RZ ;  /* 0x000000163629b224 */ /* 0x000fe200078e02ff */
[----:B------:R-:W-:Y:S02]  /*5d90*/  @!P4 STG.E.U8 desc[UR36][R56.64+0x18], R21 ;  /* 0x000018153800c986 */ /* 0x000fe4000c101124 */
[----:B------:R-:W-:Y:S02]  /*5da0*/  @!P3 IADD3.X R15, R92, R9, R91, P0, P1 ;  /* 0x000000095c0fb210 */ /* 0x000fe400007e245b */
[C---:B------:R-:W-:Y:S01]  /*5db0*/  ISETP.GE.AND P0, PT, R6.reuse, 0x181, PT ;  /* 0x000001810600780c */ /* 0x040fe20003f06270 */
[----:B------:R-:W-:Y:S01]  /*5dc0*/  @!P2 STG.E.U8 desc[UR36][R56.64+0x19], R53 ;  /* 0x000019353800a986 */ /* 0x000fe2000c101124 */
[----:B------:R-:W-:Y:S01]  /*5dd0*/  ISETP.GE.AND P1, PT, R6, 0x189, PT ;  /* 0x000001890600780c */ /* 0x000fe20003f26270 */
[----:B--2---:R-:W-:Y:S01]  /*5de0*/  IMAD.WIDE.U32 R10, R4, 0x180, R8 ;  /* 0x00000180040a7825 */ /* 0x004fe200078e0008 */
[----:B------:R-:W-:Y:S01]  /*5df0*/  ISETP.LT.OR P4, PT, R3, 0x1, !P0 ;  /* 0x000000010300780c */ /* 0x000fe20004781670 */
[----:B------:R0:W-:Y:S01]  /*5e00*/  @!P3 STG.E.U8 desc[UR36][R14.64+0x18], R41 ;  /* 0x000018290e00b986 */ /* 0x0001e2000c101124 */
[----:B---3--:R-:W-:Y:S01]  /*5e10*/  @!P5 IADD3 R12, P2, P3, R89, R8, R88 ;  /* 0x00000008590cd210 */ /* 0x008fe20007b5e058 */
[----:B------:R-:W-:-:S03]  /*5e20*/  IMAD.IADD R5, R43, 0x1, R11 ;  /* 0x000000012b057824 */ /* 0x000fc600078e020b */
[----:B------:R-:W-:Y:S02]  /*5e30*/  @!P5 IADD3.X R13, R92, R9, R91, P2, P3 ;  /* 0x000000095c0dd210 */ /* 0x000fe400017e645b */
[C---:B------:R-:W-:Y:S02]  /*5e40*/  ISETP.LT.OR P2, PT, R3.reuse, 0x1, !P1 ;  /* 0x000000010300780c */ /* 0x040fe40004f41670 */
[C---:B------:R-:W-:Y:S01]  /*5e50*/  ISETP.LT.OR P3, PT, R3.reuse, 0x2, !P0 ;  /* 0x000000020300780c */ /* 0x040fe20004761670 */
[----:B------:R2:W-:Y:S01]  /*5e60*/  @!P5 STG.E.U8 desc[UR36][R12.64+0x19], R55 ;  /* 0x000019370c00d986 */ /* 0x0005e2000c101124 */
[----:B------:R-:W-:Y:S01]  /*5e70*/  ISETP.LT.OR P5, PT, R3, 0x2, !P1 ;  /* 0x000000020300780c */ /* 0x000fe20004fa1670 */
[----:B------:R-:W-:Y:S02]  /*5e80*/  @!P4 IMAD R9, R24, R22, RZ ;  /* 0x000000161809c224 */ /* 0x000fe400078e02ff */
[----:B------:R-:W-:-:S05]  /*5e90*/  @!P4 IMAD.MOV.U32 R4, RZ, RZ, R10 ;  /* 0x000000ffff04c224 */ /* 0x000fca00078e000a */
[----:B------:R3:W-:Y:S01]  /*5ea0*/  @!P4 STG.E.U8 desc[UR36][R4.64], R9 ;  /* 0x000000090400c986 */ /* 0x0007e2000c101124 */
[----:B------:R-:W-:Y:S01]  /*5eb0*/  @!P2 IADD3 R6, P4, R89, R10, RZ ;  /* 0x0000000a5906a210 */ /* 0x000fe20007f9e0ff */
[-C--:B0-----:R-:W-:Y:S02]  /*5ec0*/  @!P2 IMAD R15, R26, R22.reuse, RZ ;  /* 0x000000161a0fa224 */ /* 0x081fe400078e02ff */
[----:B------:R-:W-:Y:S02]  /*5ed0*/  @!P3 IMAD R25, R25, R22, RZ ;  /* 0x000000161919b224 */ /* 0x000fe400078e02ff */
[----:B------:R-:W-:Y:S02]  /*5ee0*/  @!P3 IMAD.MOV.U32 R8, RZ, RZ, R10 ;  /* 0x000000ffff08b224 */ /* 0x000fe400078e000a */
[----:B------:R-:W-:Y:S01]  /*5ef0*/  @!P2 IMAD.X R7, R5, 0x1, R92, P4 ;  /* 0x000000010507a824 */ /* 0x000fe200020e065c */
[----:B--2---:R-:W-:Y:S01]  /*5f00*/  @!P5 IADD3 R12, P4, R89, R10, RZ ;  /* 0x0000000a590cd210 */ /* 0x004fe20007f9e0ff */
[----:B------:R-:W-:-:S02]  /*5f10*/  @!P5 IMAD R27, R27, R22, RZ ;  /* 0x000000161b1bd224 */ /* 0x000fc400078e02ff */
[----:B---3--:R-:W-:Y:S02]  /*5f20*/  @!P3 IMAD.MOV.U32 R9, RZ, RZ, R5 ;  /* 0x000000ffff09b224 */ /* 0x008fe400078e0005 */
[----:B------:R-:W-:Y:S01]  /*5f30*/  @!P5 IMAD.X R13, R5, 0x1, R92, P4 ;  /* 0x00000001050dd824 */ /* 0x000fe200020e065c */
[C---:B------:R-:W-:Y:S02]  /*5f40*/  ISETP.LT.OR P4, PT, R3.reuse, 0xa, !P0 ;  /* 0x0000000a0300780c */ /* 0x040fe40004781670 */
[----:B------:R-:W-:Y:S01]  /*5f50*/  @!P3 STG.E.U8 desc[UR36][R8.64+0x1], R25 ;  /* 0x000001190800b986 */ /* 0x000fe2000c101124 */
[----:B------:R-:W-:-:S03]  /*5f60*/  ISETP.LT.OR P3, PT, R3, 0x9, !P0 ;  /* 0x000000090300780c */ /* 0x000fc60004761670 */
[----:B------:R0:W-:Y:S01]  /*5f70*/  @!P2 STG.E.U8 desc[UR36][R6.64], R15 ;  /* 0x0000000f0600a986 */ /* 0x0001e2000c101124 */
[----:B------:R-:W-:-:S03]  /*5f80*/  ISETP.LT.OR P2, PT, R3, 0x9, !P1 ;  /* 0x000000090300780c */ /* 0x000fc60004f41670 */
[----:B------:R-:W-:Y:S01]  /*5f90*/  @!P5 STG.E.U8 desc[UR36][R12.64+0x1], R27 ;  /* 0x0000011b0c00d986 */ /* 0x000fe2000c101124 */
[----:B------:R-:W-:Y:S02]  /*5fa0*/  ISETP.LT.OR P5, PT, R3, 0xa, !P1 ;  /* 0x0000000a0300780c */ /* 0x000fe40004fa1670 */
[----:B------:R-:W-:-:S03]  /*5fb0*/  @!P4 IMAD R29, R29, R22, RZ ;  /* 0x000000161d1dc224 */ /* 0x000fc600078e02ff */
[-C--:B------:R-:W-:Y:S02]  /*5fc0*/  @!P3 IMAD R11, R28, R22.reuse, RZ ;  /* 0x000000161c0bb224 */ /* 0x080fe400078e02ff */
[----:B------:R-:W-:Y:S02]  /*5fd0*/  @!P3 IMAD.MOV.U32 R4, RZ, RZ, R10 ;  /* 0x000000ffff04b224 */ /* 0x000fe400078e000a */
[----:B0-----:R-:W-:-:S03]  /*5fe0*/  @!P2 IMAD R15, R30, R22, RZ ;  /* 0x000000161e0fa224 */ /* 0x001fc600078e02ff */
[----:B------:R0:W-:Y:S01]  /*5ff0*/  @!P3 STG.E.U8 desc[UR36][R4.64+0x8], R11 ;  /* 0x0000080b0400b986 */ /* 0x0001e2000c101124 */
[----:B------:R-:W-:Y:S01]  /*6000*/  @!P2 IADD3 R6, P3, R89, R10, RZ ;  /* 0x0000000a5906a210 */ /* 0x000fe20007f7e0ff */
[----:B------:R-:W-:-:S04]  /*6010*/  @!P5 IMAD R31, R31, R22, RZ ;  /* 0x000000161f1fd224 */ /* 0x000fc800078e02ff */
[----:B------:R-:W-:Y:S01]  /*6020*/  @!P2 IMAD.X R7, R5, 0x1, R92, P3 ;  /* 0x000000010507a824 */ /* 0x000fe200018e065c */
[----:B------:R-:W-:Y:S01]  /*6030*/  ISETP.LT.OR P3, PT, R3, 0x11, !P0 ;  /* 0x000000110300780c */ /* 0x000fe20004761670 */
[----:B0-----:R-:W-:-:S05]  /*6040*/  @!P4 IMAD.MOV.U32 R4, RZ, RZ, R10 ;  /* 0x000000ffff04c224 */ /* 0x001fca00078e000a */
[----:B------:R0:W-:Y:S01]  /*6050*/  @!P4 STG.E.U8 desc[UR36][R4.64+0x9], R29 ;  /* 0x0000091d0400c986 */ /* 0x0001e2000c101124 */
[----:B------:R-:W-:-:S06]  /*6060*/  @!P5 IADD3 R8, P4, R89, R10, RZ ;  /* 0x0000000a5908d210 */ /* 0x000fcc0007f9e0ff */
[----:B------:R-:W-:Y:S01]  /*6070*/  @!P3 IMAD R11, R32, R22, RZ ;  /* 0x00000016200bb224 */ /* 0x000fe200078e02ff */
[----:B------:R2:W-:Y:S01]  /*6080*/  @!P2 STG.E.U8 desc[UR36][R6.64+0x8], R15 ;  /* 0x0000080f0600a986 */ /* 0x0005e2000c101124 */
[----:B------:R-:W-:Y:S01]  /*6090*/  ISETP.LT.OR P2, PT, R3, 0x12, !P0 ;  /* 0x000000120300780c */ /* 0x000fe20004741670 */
[----:B------:R-:W-:Y:S01]  /*60a0*/  @!P5 IMAD.X R9, R5, 0x1, R92, P4 ;  /* 0x000000010509d824 */ /* 0x000fe200020e065c */
[----:B------:R-:W-:-:S04]  /*60b0*/  ISETP.LT.OR P4, PT, R3, 0x11, !P1 ;  /* 0x000000110300780c */ /* 0x000fc80004f81670 */
[----:B------:R-:W-:Y:S01]  /*60c0*/  @!P5 STG.E.U8 desc[UR36][R8.64+0x9], R31 ;  /* 0x0000091f0800d986 */ /* 0x000fe2000c101124 */
[----:B0-----:R-:W-:-:S05]  /*60d0*/  @!P3 IMAD.MOV.U32 R4, RZ, RZ, R10 ;  /* 0x000000ffff04b224 */ /* 0x001fca00078e000a */
[----:B------:R0:W-:Y:S01]  /*60e0*/  @!P3 STG.E.U8 desc[UR36][R4.64+0x10], R11 ;  /* 0x0000100b0400b986 */ /* 0x0001e2000c101124 */
[----:B------:R-:W-:Y:S01]  /*60f0*/  ISETP.LT.OR P3, PT, R3, 0x12, !P1 ;  /* 0x000000120300780c */ /* 0x000fe20004f61670 */
[----:B------:R-:W-:Y:S01]  /*6100*/  @!P2 IMAD R33, R33, R22, RZ ;  /* 0x000000162121a224 */ /* 0x000fe200078e02ff */
[----:B--2---:R-:W-:Y:S01]  /*6110*/  @!P4 IADD3 R6, P5, R89, R10, RZ ;  /* 0x0000000a5906c210 */ /* 0x004fe20007fbe0ff */
[----:B------:R-:W-:-:S04]  /*6120*/  @!P4 IMAD R21, R34, R22, RZ ;  /* 0x000000162215c224 */ /* 0x000fc800078e02ff */
[----:B------:R-:W-:Y:S01]  /*6130*/  @!P4 IMAD.X R7, R5, 0x1, R92, P5 ;  /* 0x000000010507c824 */ /* 0x000fe200028e065c */
[C---:B------:R-:W-:Y:S02]  /*6140*/  ISETP.LT.OR P5, PT, R3.reuse, 0x19, !P1 ;  /* 0x000000190300780c */ /* 0x040fe40004fa1670 */
[----:B------:R-:W-:Y:S01]  /*6150*/  ISETP.LT.OR P1, PT, R3, 0x1a, !P1 ;  /* 0x0000001a0300780c */ /* 0x000fe20004f21670 */
[----:B0-----:R-:W-:Y:S02]  /*6160*/  @!P2 IMAD.MOV.U32 R4, RZ, RZ, R10 ;  /* 0x000000ffff04a224 */ /* 0x001fe400078e000a */
[----:B------:R-:W-:-:S03]  /*6170*/  @!P3 IMAD R35, R35, R22, RZ ;  /* 0x000000162323b224 */ /* 0x000fc600078e02ff */
[----:B------:R0:W-:Y:S01]  /*6180*/  @!P2 STG.E.U8 desc[UR36][R4.64+0x11], R33 ;  /* 0x000011210400a986 */ /* 0x0001e2000c101124 */
[C---:B------:R-:W-:Y:S02]  /*6190*/  ISETP.LT.OR P2, PT, R3.reuse, 0x19, !P0 ;  /* 0x000000190300780c */ /* 0x040fe40004741670 */
[----:B------:R-:W-:Y:S01]  /*61a0*/  ISETP.LT.OR P0, PT, R3, 0x1a, !P0 ;  /* 0x0000001a0300780c */ /* 0x000fe20004701670 */
[----:B------:R3:W-:Y:S01]  /*61b0*/  @!P4 STG.E.U8 desc[UR36][R6.64+0x10], R21 ;  /* 0x000010150600c986 */ /* 0x0007e2000c101124 */
[----:B------:R-:W-:Y:S01]  /*61c0*/  @!P3 IADD3 R8, P4, R89, R10, RZ ;  /* 0x0000000a5908b210 */ /* 0x000fe20007f9e0ff */
[-C--:B------:R-:W-:Y:S02]  /*61d0*/  @!P5 IMAD R25, R38, R22.reuse, RZ ;  /* 0x000000162619d224 */ /* 0x080fe400078e02ff */
[----:B------:R-:W-:Y:S02]  /*61e0*/  @!P1 IMAD R39, R39, R22, RZ ;  /* 0x0000001627279224 */ /* 0x000fe400078e02ff */
[----:B------:R-:W-:Y:S01]  /*61f0*/  @!P3 IMAD.X R9, R5, 0x1, R92, P4 ;  /* 0x000000010509b824 */ /* 0x000fe200020e065c */
[----:B------:R-:W-:-:S03]  /*6200*/  @!P5 IADD3 R12, P4, R89, R10, RZ ;  /* 0x0000000a590cd210 */ /* 0x000fc60007f9e0ff */
[----:B------:R-:W-:Y:S01]  /*6210*/  @!P2 IMAD R3, R36, R22, RZ ;  /* 0x000000162403a224 */ /* 0x000fe200078e02ff */
[----:B------:R3:W-:Y:S01]  /*6220*/  @!P3 STG.E.U8 desc[UR36][R8.64+0x11], R35 ;  /* 0x000011230800b986 */ /* 0x0007e2000c101124 */
[----:B------:R-:W-:Y:S01]  /*6230*/  @!P5 IMAD.X R13, R5, 0x1, R92, P4 ;  /* 0x00000001050dd824 */ /* 0x000fe200020e065c */
[----:B------:R-:W-:Y:S01]  /*6240*/  @!P1 IADD3 R14, P4, R89, R10, RZ ;  /* 0x0000000a590e9210 */ /* 0x000fe20007f9e0ff */
[----:B0-----:R-:W-:Y:S02]  /*6250*/  @!P2 IMAD.MOV.U32 R4, RZ, RZ, R10 ;  /* 0x000000ffff04a224 */ /* 0x001fe400078e000a */
[----:B------:R-:W-:Y:S02]  /*6260*/  @!P0 IMAD R37, R37, R22, RZ ;  /* 0x0000001625258224 */ /* 0x000fe400078e02ff */
[----:B------:R-:W-:Y:S01]  /*6270*/  @!P0 IMAD.MOV.U32 R11, RZ, RZ, R5 ;  /* 0x000000ffff0b8224 */ /* 0x000fe200078e0005 */
[----:B------:R3:W-:Y:S01]  /*6280*/  @!P2 STG.E.U8 desc[UR36][R4.64+0x18], R3 ;  /* 0x000018030400a986 */ /* 0x0007e2000c101124 */
[----:B------:R-:W-:-:S03]  /*6290*/  @!P1 IMAD.X R15, R5, 0x1, R92, P4 ;  /* 0x00000001050f9824 */ /* 0x000fc600020e065c */
[----:B------:R3:W-:Y:S04]  /*62a0*/  @!P0 STG.E.U8 desc[UR36][R10.64+0x19], R37 ;  /* 0x000019250a008986 */ /* 0x0007e8000c101124 */
[----:B------:R3:W-:Y:S04]  /*62b0*/  @!P5 STG.E.U8 desc[UR36][R12.64+0x18], R25 ;  /* 0x000018190c00d986 */ /* 0x0007e8000c101124 */
[----:B------:R3:W-:Y:S02]  /*62c0*/  @!P1 STG.E.U8 desc[UR36][R14.64+0x19], R39 ;  /* 0x000019270e009986 */ /* 0x0007e4000c101124 */
.L_x_156:
[----:B------:R-:W-:Y:S05]  /*62d0*/  BSYNC B0 ;  /* 0x0000000000007941 */ /* 0x000fea0003800000 */
.L_x_28:
[----:B------:R-:W-:Y:S01]  /*62e0*/  ULDC UR4, c[0x0][0xc] ;  /* 0x0000030000047ab9 */ /* 0x000fe20000000800 */
[----:B------:R-:W-:Y:S01]  /*62f0*/  ULDC UR5, c[0x0][0x10] ;  /* 0x0000040000057ab9 */ /* 0x000fe20000000800 */
[----:B---3--:R-:W3:Y:S01]  /*6300*/  LDC R3, c[0x0][0x14] ;  /* 0x00000500ff037b82 */ /* 0x008ee20000000800 */
[----:B------:R-:W-:Y:S01]  /*6310*/  UIMAD.WIDE.U32 UR4, UR4, UR5, URZ ;  /* 0x00000005040472a5 */ /* 0x000fe2000f8e003f */
[----:B------:R-:W-:Y:S02]  /*6320*/  IMAD.MOV.U32 R97, RZ, RZ, -0x1 ;  /* 0xffffffffff617424 */ /* 0x000fe400078e00ff */
[----:B------:R-:W-:-:S03]  /*6330*/  IMAD.MOV.U32 R95, RZ, RZ, -0x1 ;  /* 0xffffffffff5f7424 */ /* 0x000fc600078e00ff */
[----:B---3--:R-:W-:-:S04]  /*6340*/  IMAD.WIDE.U32 R16, R3, UR4, R16 ;  /* 0x0000000403107c25 */ /* 0x008fc8000f8e0010 */
[----:B------:R-:W-:Y:S01]  /*6350*/  IMAD R3, R3, UR5, RZ ;  /* 0x0000000503037c24 */ /* 0x000fe2000f8e02ff */
[----:B------:R-:W-:Y:S02]  /*6360*/  ULDC.64 UR4, c[0x0][0x650] ;  /* 0x0001940000047ab9 */ /* 0x000fe40000000a00 */
[----:B------:R-:W-:Y:S01]  /*6370*/  ISETP.GE.U32.AND P0, PT, R16, UR4, PT ;  /* 0x0000000410007c0c */ /* 0x000fe2000bf06070 */
[--C-:B------:R-:W-:Y:S01]  /*6380*/  IMAD.IADD R17, R17, 0x1, R3.reuse ;  /* 0x0000000111117824 */ /* 0x100fe200078e0203 */
[----:B------:R-:W-:-:S04]  /*6390*/  PRMT R3, RZ, 0x7610, R3 ;  /* 0x00007610ff037816 */ /* 0x000fc80000000003 */
[----:B------:R-:W-:-:S13]  /*63a0*/  ISETP.GE.U32.AND.EX P0, PT, R17, UR5, PT, P0 ;  /* 0x0000000511007c0c */ /* 0x000fda000bf06100 */
[----:B------:R-:W-:Y:S05]  /*63b0*/  @P0 BRA `(.L_x_157) ;  /* 0x0000000400640947 */ /* 0x000fea0003800000 */
[----:B--2---:R-:W2:Y:S01]  /*63c0*/  S2R R12, SR_CTAID.X ;  /* 0x00000000000c7919 */ /* 0x004ea20000002500 */
[----:B------:R-:W3:Y:S01]  /*63d0*/  LDC.64 R10, c[0x0][0x628] ;  /* 0x00018a00ff0a7b82 */ /* 0x000ee20000000a00 */
[----:B------:R-:W-:Y:S01]  /*63e0*/  ULDC UR4, c[0x0][0x150] ;  /* 0x0000540000047ab9 */ /* 0x000fe20000000800 */
[----:B------:R-:W-:Y:S01]  /*63f0*/  IMAD.MOV.U32 R8, RZ, RZ, R16 ;  /* 0x000000ffff087224 */ /* 0x000fe200078e0010 */
[----:B------:R-:W0:Y:S01]  /*6400*/  S2R R24, SR_CTAID.Y ;  /* 0x0000000000187919 */ /* 0x000e220000002600 */
[----:B------:R-:W-:-:S04]  /*6410*/  IMAD.MOV.U32 R9, RZ, RZ, R17 ;  /* 0x000000ffff097224 */ /* 0x000fc800078e0011 */
[----:B-1----:R-:W1:Y:S08]  /*6420*/  LDC R21, c[0x0][0x144] ;  /* 0x00005100ff157b82 */ /* 0x002e700000000800 */
[----:B------:R-:W0:Y:S08]  /*6430*/  LDC R0, c[0x0][0x630] ;  /* 0x00018c00ff007b82 */ /* 0x000e300000000800 */
[----:B------:R-:W0:Y:S01]  /*6440*/  LDC.64 R14, c[0x0][0x620] ;  /* 0x00018800ff0e7b82 */ /* 0x000e220000000a00 */
[----:B---3--:R-:W-:-:S04]  /*6450*/  ISETP.NE.U32.AND P0, PT, R10, RZ, PT ;  /* 0x000000ff0a00720c */ /* 0x008fc80003f05070 */
[----:B------:R-:W-:Y:S02]  /*6460*/  ISETP.NE.AND.EX P0, PT, R11, RZ, PT, P0 ;  /* 0x000000ff0b00720c */ /* 0x000fe40003f05300 */
[----:B--2---:R-:W-:-:S05]  /*6470*/  I2FP.F32.U32 R3, R12 ;  /* 0x0000000c00037245 */ /* 0x004fca0000201000 */
[----:B------:R-:W-:-:S04]  /*6480*/  FMUL R3, R3, UR4 ;  /* 0x0000000403037c20 */ /* 0x000fc80008400000 */
[----:B------:R2:W3:Y:S02]  /*6490*/  F2I.U32.TRUNC.NTZ R20, R3 ;  /* 0x0000000300147305 */ /* 0x0004e4000020f000 */
[----:B-1----:R-:W-:Y:S05]  /*64a0*/  @!P0 BRA `(.L_x_158) ;  /* 0x0000000000288947 */ /* 0x002fea0003800000 */
[----:B--2---:R-:W1:Y:S02]  /*64b0*/  LDC R3, c[0x0][0x634] ;  /* 0x00018d00ff037b82 */ /* 0x004e640000000800 */
[----:B-1----:R-:W-:-:S05]  /*64c0*/  IADD3 R3, P0, R16, R3, RZ ;  /* 0x0000000310037210 */ /* 0x002fca0007f1e0ff */
        /* <DEDUP_REMOVED lines=8> */
.L_x_158:
[----:B------:R-:W1:Y:S01]  /*6550*/  LDC.64 R28, c[0x0][0x640] ;  /* 0x00019000ff1c7b82 */ /* 0x000e620000000a00 */
[-CC-:B0-----:R-:W-:Y:S01]  /*6560*/  SHF.R.U64 R95, R8, R0.reuse, R9.reuse ;  /* 0x00000000085f7219 */ /* 0x181fe20000001209 */
[----:B---3--:R-:W-:Y:S01]  /*6570*/  IMAD.MOV R20, RZ, RZ, -R20 ;  /* 0x000000ffff147224 */ /* 0x008fe200078e0a14 */
[----:B------:R-:W-:Y:S01]  /*6580*/  SHF.R.U32.HI R0, RZ, R0, R9 ;  /* 0x00000000ff007219 */ /* 0x000fe20000011609 */
[----:B------:R-:W-:Y:S01]  /*6590*/  ULDC UR4, c[0x0][0x154] ;  /* 0x0000550000047ab9 */ /* 0x000fe20000000800 */
[----:B--2---:R-:W-:Y:S01]  /*65a0*/  IADD3 R3, P0, RZ, -R95, RZ ;  /* 0x8000005fff037210 */ /* 0x004fe20007f1e0ff */
[----:B------:R-:W-:Y:S02]  /*65b0*/  IMAD R21, R21, R20, R12 ;  /* 0x0000001415157224 */ /* 0x000fe400078e020c */
[----:B------:R-:W0:Y:S01]  /*65c0*/  LDC R6, c[0x0][0x618] ;  /* 0x00018600ff067b82 */ /* 0x000e220000000800 */
[----:B------:R-:W-:Y:S02]  /*65d0*/  IMAD.MOV.U32 R7, RZ, RZ, 0x1 ;  /* 0x00000001ff077424 */ /* 0x000fe400078e00ff */
[----:B------:R-:W-:-:S04]  /*65e0*/  IMAD.X R5, RZ, RZ, ~R0, P0 ;  /* 0x000000ffff057224 */ /* 0x000fc800000e0e00 */
[-C--:B------:R-:W-:Y:S01]  /*65f0*/  IMAD R0, R5, R14.reuse, RZ ;  /* 0x0000000e05007224 */ /* 0x080fe200078e02ff */
[----:B------:R-:W2:Y:S01]  /*6600*/  LDC R8, c[0x0][0x608] ;  /* 0x00018200ff087b82 */ /* 0x000ea20000000800 */
[----:B------:R-:W-:-:S04]  /*6610*/  IMAD.WIDE.U32 R4, R3, R14, R16 ;  /* 0x0000000e03047225 */ /* 0x000fc800078e0010 */
[----:B------:R-:W-:Y:S01]  /*6620*/  IMAD R3, R3, R15, R0 ;  /* 0x0000000f03037224 */ /* 0x000fe200078e0200 */
[----:B------:R-:W-:Y:S02]  /*6630*/  I2FP.F32.U32 R0, R24 ;  /* 0x0000001800007245 */ /* 0x000fe40000201000 */
[----:B------:R-:W3:Y:S01]  /*6640*/  LDC R26, c[0x0][0x658] ;  /* 0x00019600ff1a7b82 */ /* 0x000ee20000000800 */
[----:B------:R-:W-:Y:S01]  /*6650*/  IMAD.IADD R3, R5, 0x1, R3 ;  /* 0x0000000105037824 */ /* 0x000fe200078e0203 */
[----:B-1----:R-:W-:Y:S01]  /*6660*/  ISETP.NE.U32.AND P0, PT, R28, RZ, PT ;  /* 0x000000ff1c00720c */ /* 0x002fe20003f05070 */
[----:B------:R-:W-:Y:S01]  /*6670*/  FMUL R0, R0, UR4 ;  /* 0x0000000400007c20 */ /* 0x000fe20008400000 */
[----:B------:R-:W-:Y:S02]  /*6680*/  IMAD.MOV.U32 R5, RZ, RZ, -0x1 ;  /* 0xffffffffff057424 */ /* 0x000fe400078e00ff */
[----:B------:R-:W-:Y:S01]  /*6690*/  ISETP.NE.AND.EX P0, PT, R29, RZ, PT, P0 ;  /* 0x000000ff1d00720c */ /* 0x000fe20003f05300 */
[----:B------:R1:W1:Y:S01]  /*66a0*/  F2I.U32.TRUNC.NTZ R13, R0 ;  /* 0x00000000000d7305 */ /* 0x000262000020f000 */
[----:B------:R-:W1:Y:S01]  /*66b0*/  LDC R15, c[0x0][0x148] ;  /* 0x00005200ff0f7b82 */ /* 0x000e620000000800 */
[----:B0-----:R-:W-:-:S02]  /*66c0*/  SHF.R.U64 R12, R4, R6, R3 ;  /* 0x00000006040c7219 */ /* 0x001fc40000001203 */
[----:B------:R-:W-:-:S05]  /*66d0*/  SHF.R.U32.HI R3, RZ, R6, R3 ;  /* 0x00000006ff037219 */ /* 0x000fca0000011603 */
[----:B------:R-:W0:Y:S01]  /*66e0*/  LDC R20, c[0x0][0x600] ;  /* 0x00018000ff147b82 */ /* 0x000e220000000800 */
[-CC-:B--2---:R-:W-:Y:S02]  /*66f0*/  SHF.R.U64 R10, R12, R8.reuse, R3.reuse ;  /* 0x000000080c0a7219 */ /* 0x184fe40000001203 */
[----:B------:R-:W-:-:S05]  /*6700*/  SHF.R.U32.HI R3, RZ, R8, R3 ;  /* 0x00000008ff037219 */ /* 0x000fca0000011603 */
[----:B------:R-:W2:Y:S01]  /*6710*/  LDC R27, c[0x0][0x648] ;  /* 0x00019200ff1b7b82 */ /* 0x000ea20000000800 */
[-C--:B---3--:R-:W-:Y:S02]  /*6720*/  SHF.L.U32 R4, R5, R26.reuse, RZ ;  /* 0x0000001a05047219 */ /* 0x088fe400000006ff */
[-CC-:B------:R-:W-:Y:S02]  /*6730*/  SHF.R.U64 R14, R10, R26.reuse, R3.reuse ;  /* 0x0000001a0a0e7219 */ /* 0x180fe40000001203 */
[----:B------:R-:W-:Y:S02]  /*6740*/  SHF.R.U32.HI R5, RZ, R26, R3 ;  /* 0x0000001aff057219 */ /* 0x000fe40000011603 */
[----:B------:R-:W-:Y:S01]  /*6750*/  LOP3.LUT R25, RZ, R4, RZ, 0x33, !PT ;  /* 0x00000004ff197212 */ /* 0x000fe200078e33ff */
[----:B------:R-:W3:Y:S01]  /*6760*/  LDC R30, c[0x0][0x638] ;  /* 0x00018e00ff1e7b82 */ /* 0x000ee20000000800 */
[----:B------:R-:W-:Y:S01]  /*6770*/  SHF.L.U32 R26, R7, R26, RZ ;  /* 0x0000001a071a7219 */ /* 0x000fe200000006ff */
[----:B------:R-:W-:-:S06]  /*6780*/  IMAD.MOV.U32 R4, RZ, RZ, R14 ;  /* 0x000000ffff047224 */ /* 0x000fcc00078e000e */
[----:B------:R-:W0:Y:S01]  /*6790*/  LDC R31, c[0x0][0x610] ;  /* 0x00018400ff1f7b82 */ /* 0x000e220000000800 */
[----:B------:R-:W-:Y:S05]  /*67a0*/  @!P0 BRA `(.L_x_159) ;  /* 0x0000000000288947 */ /* 0x000fea0003800000 */
[----:B------:R-:W4:Y:S02]  /*67b0*/  LDC R3, c[0x0][0x64c] ;  /* 0x00019300ff037b82 */ /* 0x000f240000000800 */
[----:B----4-:R-:W-:-:S05]  /*67c0*/  IADD3 R3, P0, R14, R3, RZ ;  /* 0x000000030e037210 */ /* 0x010fca0007f1e0ff */
        /* <DEDUP_REMOVED lines=8> */
.L_x_159:
[----:B------:R-:W-:Y:S01]  /*6850*/  ISETP.NE.AND P0, PT, R2, 0x1, PT ;  /* 0x000000010200780c */ /* 0x000fe20003f05270 */
[----:B0-----:R-:W-:Y:S01]  /*6860*/  VIADD R7, R20, 0xffffffff ;  /* 0xffffffff14077836 */ /* 0x001fe20000000000 */
[----:B-12---:R-:W-:Y:S01]  /*6870*/  SHF.R.U64 R0, R4, R27, R5 ;  /* 0x0000001b04007219 */ /* 0x006fe20000001205 */
[----:B------:R-:W-:Y:S01]  /*6880*/  IMAD.MOV R13, RZ, RZ, -R13 ;  /* 0x000000ffff0d7224 */ /* 0x000fe200078e0a0d */
[----:B------:R-:W-:Y:S01]  /*6890*/  LOP3.LUT R5, R10, R25, RZ, 0xc0, !PT ;  /* 0x000000190a057212 */ /* 0x000fe200078ec0ff */
[----:B------:R-:W-:Y:S01]  /*68a0*/  IMAD.MOV.U32 R4, RZ, RZ, 0x1 ;  /* 0x00000001ff047424 */ /* 0x000fe200078e00ff */
[----:B------:R-:W-:Y:S01]  /*68b0*/  LOP3.LUT R12, R12, R7, RZ, 0xc0, !PT ;  /* 0x000000070c0c7212 */ /* 0x000fe200078ec0ff */
[----:B------:R-:W-:Y:S02]  /*68c0*/  IMAD.MOV R3, RZ, RZ, -R0 ;  /* 0x000000ffff037224 */ /* 0x000fe400078e0a00 */
[----:B------:R-:W-:Y:S02]  /*68d0*/  IMAD R0, R26, R0, R5 ;  /* 0x000000001a007224 */ /* 0x000fe400078e0205 */
[----:B---3--:R-:W-:-:S02]  /*68e0*/  IMAD R3, R3, R30, R14 ;  /* 0x0000001e03037224 */ /* 0x008fc400078e020e */
[----:B------:R-:W-:Y:S02]  /*68f0*/  @P0 IMAD R21, R15, R13, R24 ;  /* 0x0000000d0f150224 */ /* 0x000fe400078e0218 */
[----:B------:R-:W-:Y:S01]  /*6900*/  IMAD R5, R3, R20, R12 ;  /* 0x0000001403057224 */ /* 0x000fe200078e020c */
[----:B------:R-:W-:Y:S01]  /*6910*/  PRMT R3, R4, 0x7610, R3 ;  /* 0x0000761004037816 */ /* 0x000fe20000000003 */
[----:B------:R-:W-:-:S05]  /*6920*/  IMAD R0, R0, R31, R21 ;  /* 0x0000001f00007224 */ /* 0x000fca00078e0215 */
[----:B------:R-:W-:Y:S02]  /*6930*/  SEL R97, R5, R0, !P0 ;  /* 0x0000000005617207 */ /* 0x000fe40004000000 */
[----:B------:R-:W-:-:S07]  /*6940*/  SEL R0, R0, R5, !P0 ;  /* 0x0000000500007207 */ /* 0x000fce0004000000 */
.L_x_157:
[----:B------:R-:W-:Y:S01]  /*6950*/  LOP3.LUT P0, RZ, R3, 0xff, RZ, 0xc0, !PT ;  /* 0x000000ff03ff7812 */ /* 0x000fe2000780c0ff */
[----:B------:R-:W-:-:S12]  /*6960*/  IMAD.MOV.U32 R96, RZ, RZ, R0 ;  /* 0x000000ffff607224 */ /* 0x000fd800078e0000 */
[----:B------:R-:W-:Y:S05]  /*6970*/  @P0 BRA `(.L_x_160) ;  /* 0xffffffa400980947 */ /* 0x000fea000383ffff */
[----:B------:R-:W-:Y:S05]  /*6980*/  EXIT ;  /* 0x000000000000794d */ /* 0x000fea0003800000 */
.L_x_3:
[----:B0-----:R-:W-:Y:S01]  /*6990*/  ULDC.64 UR4, c[0x0][0x650] ;  /* 0x0001940000047ab9 */ /* 0x001fe20000000a00 */
        /* <DEDUP_REMOVED lines=25> */
.L_x_162:
[--C-:B------:R-:W-:Y:S01]  /*6b30*/  SHF.R.U64 R12, R10, R14, R11.reuse ;  /* 0x0000000e0a0c7219 */ /* 0x100fe2000000120b */
[----:B------:R-:W0:Y:S01]  /*6b40*/  LDC R22, c[0x0][0x618] ;  /* 0x00018600ff167b82 */ /* 0x000e220000000800 */
[----:B------:R-:W-:Y:S01]  /*6b50*/  I2FP.F32.U32 R6, R4 ;  /* 0x0000000400067245 */ /* 0x000fe20000201000 */
[----:B------:R-:W-:Y:S01]  /*6b60*/  ULDC UR4, c[0x0][0x150] ;  /* 0x0000540000047ab9 */ /* 0x000fe20000000800 */
[----:B------:R-:W-:Y:S02]  /*6b70*/  SHF.R.U32.HI R5, RZ, R14, R11 ;  /* 0x0000000eff057219 */ /* 0x000fe4000001160b */
[----:B------:R-:W-:Y:S01]  /*6b80*/  IADD3 R9, P0, RZ, -R12, RZ ;  /* 0x8000000cff097210 */ /* 0x000fe20007f1e0ff */
[----:B------:R-:W-:Y:S01]  /*6b90*/  FMUL R11, R6, UR4 ;  /* 0x00000004060b7c20 */ /* 0x000fe20008400000 */
[----:B------:R-:W-:Y:S01]  /*6ba0*/  ULDC UR4, c[0x0][0x154] ;  /* 0x0000550000047ab9 */ /* 0x000fe20000000800 */
[----:B------:R-:W1:Y:S02]  /*6bb0*/  LDC.64 R24, c[0x0][0x640] ;  /* 0x00019000ff187b82 */ /* 0x000e640000000a00 */
[----:B------:R-:W-:-:S02]  /*6bc0*/  IMAD.X R5, RZ, RZ, ~R5, P0 ;  /* 0x000000ffff057224 */ /* 0x000fc400000e0e05 */
[----:B------:R-:W2:Y:S01]  /*6bd0*/  F2I.U32.TRUNC.NTZ R11, R11 ;  /* 0x0000000b000b7305 */ /* 0x000ea2000020f000 */
[----:B------:R-:W-:-:S03]  /*6be0*/  IMAD.WIDE.U32 R6, R9, R20, R16 ;  /* 0x0000001409067225 */ /* 0x000fc600078e0010 */
[----:B------:R-:W3:Y:S01]  /*6bf0*/  LDC R13, c[0x0][0x144] ;  /* 0x00005100ff0d7b82 */ /* 0x000ee20000000800 */
[----:B------:R-:W-:-:S04]  /*6c00*/  IMAD R8, R5, R20, RZ ;  /* 0x0000001405087224 */ /* 0x000fc800078e02ff */
[----:B------:R-:W-:Y:S02]  /*6c10*/  IMAD R5, R9, R21, R8 ;  /* 0x0000001509057224 */ /* 0x000fe400078e0208 */
[----:B------:R-:W-:Y:S01]  /*6c20*/  IMAD.MOV.U32 R8, RZ, RZ, -0x1 ;  /* 0xffffffffff087424 */ /* 0x000fe200078e00ff */
[----:B------:R-:W4:Y:S01]  /*6c30*/  LDC R14, c[0x0][0x608] ;  /* 0x00018200ff0e7b82 */ /* 0x000f220000000800 */
[----:B------:R-:W-:Y:S01]  /*6c40*/  IMAD.IADD R5, R7, 0x1, R5 ;  /* 0x0000000107057824 */ /* 0x000fe200078e0205 */
[----:B------:R-:W-:-:S04]  /*6c50*/  I2FP.F32.U32 R7, R3 ;  /* 0x0000000300077245 */ /* 0x000fc80000201000 */
[-C--:B0-----:R-:W-:Y:S01]  /*6c60*/  SHF.R.U64 R10, R6, R22.reuse, R5 ;  /* 0x00000016060a7219 */ /* 0x081fe20000001205 */
[----:B--2---:R-:W-:Y:S01]  /*6c70*/  IMAD.MOV R6, RZ, RZ, -R11 ;  /* 0x000000ffff067224 */ /* 0x004fe200078e0a0b */
[----:B------:R-:W0:Y:S01]  /*6c80*/  LDC R9, c[0x0][0x658] ;  /* 0x00019600ff097b82 */ /* 0x000e220000000800 */
[----:B-1----:R-:W-:Y:S01]  /*6c90*/  ISETP.NE.U32.AND P0, PT, R24, RZ, PT ;  /* 0x000000ff1800720c */ /* 0x002fe20003f05070 */
[----:B------:R-:W-:Y:S01]  /*6ca0*/  FMUL R7, R7, UR4 ;  /* 0x0000000407077c20 */ /* 0x000fe20008400000 */
[----:B------:R-:W-:Y:S02]  /*6cb0*/  SHF.R.U32.HI R5, RZ, R22, R5 ;  /* 0x00000016ff057219 */ /* 0x000fe40000011605 */
[----:B------:R-:W-:-:S03]  /*6cc0*/  ISETP.NE.AND.EX P0, PT, R25, RZ, PT, P0 ;  /* 0x000000ff1900720c */ /* 0x000fc60003f05300 */
[----:B------:R-:W1:Y:S01]  /*6cd0*/  LDC R20, c[0x0][0x148] ;  /* 0x00005200ff147b82 */ /* 0x000e620000000800 */
[----:B---3--:R-:W-:Y:S02]  /*6ce0*/  IMAD R23, R13, R6, R4 ;  /* 0x000000060d177224 */ /* 0x008fe400078e0204 */
[----:B------:R-:W-:-:S05]  /*6cf0*/  IMAD.MOV.U32 R6, RZ, RZ, 0x1 ;  /* 0x00000001ff067424 */ /* 0x000fca00078e00ff */
[----:B------:R-:W2:Y:S01]  /*6d00*/  LDC R21, c[0x0][0x600] ;  /* 0x00018000ff157b82 */ /* 0x000ea20000000800 */
[-CC-:B----4-:R-:W-:Y:S02]  /*6d10*/  SHF.R.U64 R13, R10, R14.reuse, R5.reuse ;  /* 0x0000000e0a0d7219 */ /* 0x190fe40000001205 */
[----:B------:R-:W-:Y:S02]  /*6d20*/  SHF.R.U32.HI R4, RZ, R14, R5 ;  /* 0x0000000eff047219 */ /* 0x000fe40000011605 */
[----:B------:R3:W4:Y:S03]  /*6d30*/  F2I.U32.TRUNC.NTZ R14, R7 ;  /* 0x00000007000e7305 */ /* 0x000726000020f000 */
[----:B------:R-:W1:Y:S01]  /*6d40*/  LDC R26, c[0x0][0x648] ;  /* 0x00019200ff1a7b82 */ /* 0x000e620000000800 */
[-C--:B0-----:R-:W-:Y:S02]  /*6d50*/  SHF.R.U64 R15, R13, R9.reuse, R4 ;  /* 0x000000090d0f7219 */ /* 0x081fe40000001204 */
[----:B------:R-:W-:-:S02]  /*6d60*/  SHF.L.U32 R8, R8, R9, RZ ;  /* 0x0000000908087219 */ /* 0x000fc400000006ff */
[-C--:B------:R-:W-:Y:S01]  /*6d70*/  SHF.R.U32.HI R5, RZ, R9.reuse, R4 ;  /* 0x00000009ff057219 */ /* 0x080fe20000011604 */
[----:B------:R-:W-:Y:S01]  /*6d80*/  IMAD.MOV.U32 R4, RZ, RZ, R15 ;  /* 0x000000ffff047224 */ /* 0x000fe200078e000f */
[----:B------:R-:W-:Y:S01]  /*6d90*/  SHF.L.U32 R22, R6, R9, RZ ;  /* 0x0000000906167219 */ /* 0x000fe200000006ff */
[----:B------:R-:W0:Y:S01]  /*6da0*/  LDC R27, c[0x0][0x638] ;  /* 0x00018e00ff1b7b82 */ /* 0x000e220000000800 */
[----:B------:R-:W-:-:S07]  /*6db0*/  LOP3.LUT R28, RZ, R8, RZ, 0x33, !PT ;  /* 0x00000008ff1c7212 */ /* 0x000fce00078e33ff */
        /* <DEDUP_REMOVED lines=12> */
.L_x_163:
[----:B------:R-:W-:Y:S01]  /*6e80*/  ISETP.NE.AND P0, PT, R2, 0x1, PT ;  /* 0x000000010200780c */ /* 0x000fe20003f05270 */
[----:B--2---:R-:W-:Y:S01]  /*6e90*/  VIADD R7, R21, 0xffffffff ;  /* 0xffffffff15077836 */ /* 0x004fe20000000000 */
[----:B-1----:R-:W-:Y:S01]  /*6ea0*/  SHF.R.U64 R5, R4, R26, R5 ;  /* 0x0000001a04057219 */ /* 0x002fe20000001205 */
[----:B------:R-:W-:Y:S01]  /*6eb0*/  IMAD.MOV R14, RZ, RZ, -R14 ;  /* 0x000000ffff0e7224 */ /* 0x000fe200078e0a0e */
[----:B------:R-:W-:Y:S01]  /*6ec0*/  LOP3.LUT R4, R13, R28, RZ, 0xc0, !PT ;  /* 0x0000001c0d047212 */ /* 0x000fe200078ec0ff */
[----:B------:R-:W-:Y:S01]  /*6ed0*/  IMAD.MOV.U32 R8, RZ, RZ, R12 ;  /* 0x000000ffff087224 */ /* 0x000fe200078e000c */
[----:B------:R-:W-:Y:S01]  /*6ee0*/  LOP3.LUT R10, R10, R7, RZ, 0xc0, !PT ;  /* 0x000000070a0a7212 */ /* 0x000fe200078ec0ff */
[----:B------:R-:W-:Y:S02]  /*6ef0*/  IMAD.MOV R6, RZ, RZ, -R5 ;  /* 0x000000ffff067224 */ /* 0x000fe400078e0a05 */
[----:B------:R-:W-:-:S04]  /*6f00*/  IMAD R4, R22, R5, R4 ;  /* 0x0000000516047224 */ /* 0x000fc800078e0204 */
[----:B------:R-:W-:Y:S02]  /*6f10*/  @P0 IMAD R23, R20, R14, R3 ;  /* 0x0000000e14170224 */ /* 0x000fe400078e0203 */
[----:B0-----:R-:W-:Y:S02]  /*6f20*/  IMAD R3, R6, R27, R15 ;  /* 0x0000001b06037224 */ /* 0x001fe400078e020f */
[----:B------:R-:W-:Y:S02]  /*6f30*/  IMAD R7, R4, R29, R23 ;  /* 0x0000001d04077224 */ /* 0x000fe400078e0217 */
[----:B------:R-:W-:Y:S02]  /*6f40*/  IMAD R4, R3, R21, R10 ;  /* 0x0000001503047224 */ /* 0x000fe400078e020a */
[----:B------:R-:W-:-:S03]  /*6f50*/  IMAD.MOV.U32 R6, RZ, RZ, 0x1 ;  /* 0x00000001ff067424 */ /* 0x000fc600078e00ff */
[----:B------:R-:W-:Y:S02]  /*6f60*/  SEL R9, R4, R7, !P0 ;  /* 0x0000000704097207 */ /* 0x000fe40004000000 */
[----:B------:R-:W-:-:S07]  /*6f70*/  SEL R7, R7, R4, !P0 ;  /* 0x0000000407077207 */ /* 0x000fce0004000000 */
.L_x_161:
[----:B------:R-:W-:-:S08]  /*6f80*/  NOP ;  /* 0x0000000000007918 */ /* 0x000fd00000000000 */
[----:B------:R-:W0:-:S00]  /*6f90*/  USETMAXREG.DEALLOC.CTAPOOL 0x28 ;  /* 0x00000028000079c8 */ /* 0x000e0000080e0500 */
[----:B0-----:R-:W-:-:S13]  /*6fa0*/  ISETP.NE.AND P0, PT, R0, RZ, PT ;  /* 0x000000ff0000720c */ /* 0x001fda0003f05270 */
[----:B------:R-:W-:Y:S05]  /*6fb0*/  @P0 EXIT ;  /* 0x000000000000094d */ /* 0x000fea0003800000 */
[----:B------:R-:W-:Y:S01]  /*6fc0*/  LOP3.LUT P0, RZ, R6, 0xff, RZ, 0xc0, !PT ;  /* 0x000000ff06ff7812 */ /* 0x000fe2000780c0ff */
[----:B------:R-:W-:Y:S02]  /*6fd0*/  IMAD.MOV.U32 R0, RZ, RZ, 0x1 ;  /* 0x00000001ff007424 */ /* 0x000fe400078e00ff */
[----:B------:R-:W-:-:S10]  /*6fe0*/  IMAD.MOV.U32 R12, RZ, RZ, RZ ;  /* 0x000000ffff0c7224 */ /* 0x000fd400078e00ff */
[----:B------:R-:W-:Y:S05]  /*6ff0*/  @!P0 BRA `(.L_x_164) ;  /* 0x0000000c00308947 */ /* 0x000fea0003800000 */
[----:B------:R-:W0:Y:S01]  /*7000*/  LDC R0, c[0x0][0x28c] ;  /* 0x0000a300ff007b82 */ /* 0x000e220000000800 */
[----:B------:R-:W-:Y:S01]  /*7010*/  ULDC UR5, c[0x0][0x600] ;  /* 0x0001800000057ab9 */ /* 0x000fe20000000800 */
[----:B------:R-:W-:Y:S01]  /*7020*/  ULDC UR4, c[0x0][0xc] ;  /* 0x0000030000047ab9 */ /* 0x000fe20000000800 */
[----:B------:R-:W-:Y:S01]  /*7030*/  UIADD3 UR16, UR5, -0x1, URZ ;  /* 0xffffffff05107890 */ /* 0x000fe2000fffe03f */
[C---:B------:R-:W-:Y:S01]  /*7040*/  LOP3.LUT P2, RZ, R18.reuse, 0x7f, RZ, 0xc0, !PT ;  /* 0x0000007f12ff7812 */ /* 0x040fe2000784c0ff */
[----:B------:R-:W-:Y:S01]  /*7050*/  ULDC UR6, c[0x0][0x658] ;  /* 0x0001960000067ab9 */ /* 0x000fe20000000800 */
[----:B------:R-:W-:Y:S01]  /*7060*/  ULDC UR5, c[0x0][0x10] ;  /* 0x0000040000057ab9 */ /* 0x000fe20000000800 */
[----:B------:R-:W-:Y:S01]  /*7070*/  UMOV UR7, 0xffffffff ;  /* 0xffffffff00077882 */ /* 0x000fe20000000000 */
[----:B------:R-:W-:Y:S01]  /*7080*/  UMOV UR8, 0x1 ;  /* 0x0000000100087882 */ /* 0x000fe20000000000 */
[----:B------:R-:W-:Y:S01]  /*7090*/  UIMAD.WIDE.U32 UR4, UR4, UR5, URZ ;  /* 0x00000005040472a5 */ /* 0x000fe2000f8e003f */
[----:B------:R-:W-:Y:S01]  /*70a0*/  LOP3.LUT P0, RZ, R18, 0x1f, RZ, 0xc0, !PT ;  /* 0x0000001f12ff7812 */ /* 0x000fe2000780c0ff */
[----:B------:R-:W-:Y:S01]  /*70b0*/  USHF.L.U32 UR7, UR7, UR6, URZ ;  /* 0x0000000607077299 */ /* 0x000fe2000800063f */
[----:B------:R-:W-:Y:S01]  /*70c0*/  BSSY B0, `(.L_x_164) ;  /* 0x00000bf000007945 */ /* 0x000fe20003800000 */
[----:B------:R-:W-:Y:S01]  /*70d0*/  USHF.L.U32 UR18, UR8, UR6, URZ ;  /* 0x0000000608127299 */ /* 0x000fe2000800063f */
[----:B------:R-:W-:Y:S01]  /*70e0*/  IMAD.MOV.U32 R13, RZ, RZ, 0x1 ;  /* 0x00000001ff0d7424 */ /* 0x000fe200078e00ff */
[----:B------:R-:W-:Y:S01]  /*70f0*/  LOP3.LUT R11, R19, 0x2, RZ, 0xfc, !PT ;  /* 0x00000002130b7812 */ /* 0x000fe200078efcff */
[----:B------:R-:W-:Y:S01]  /*7100*/  ULDC UR6, c[0x0][0x14] ;  /* 0x0000050000067ab9 */ /* 0x000fe20000000800 */
[----:B------:R-:W-:Y:S01]  /*7110*/  PLOP3.LUT P0, PT, P0, P2, PT, 0x8a, 0x0 ;  /* 0x000000000000781c */ /* 0x000fe20000705172 */
[----:B------:R-:W-:Y:S01]  /*7120*/  UIMAD.WIDE.U32 UR20, UR4, UR6, URZ ;  /* 0x00000006041472a5 */ /* 0x000fe2000f8e003f */
[----:B------:R-:W-:Y:S01]  /*7130*/  IMAD.MOV.U32 R12, RZ, RZ, RZ ;  /* 0x000000ffff0c7224 */ /* 0x000fe200078e00ff */
[----:B------:R-:W-:-:S02]  /*7140*/  UIMAD UR13, UR5, UR6, URZ ;  /* 0x00000006050d72a4 */ /* 0x000fc4000f8e023f */
[----:B------:R-:W-:Y:S01]  /*7150*/  ULOP3.LUT UR17, URZ, UR7, URZ, 0x33, !UPT ;  /* 0x000000073f117292 */ /* 0x000fe2000f8e333f */
[----:B0-----:R-:W-:Y:S01]  /*7160*/  VIADD R0, R0, 0x3f ;  /* 0x0000003f00007836 */ /* 0x001fe20000000000 */
[----:B------:R-:W-:Y:S01]  /*7170*/  UIADD3 UR13, UR21, UR13, URZ ;  /* 0x0000000d150d7290 */ /* 0x000fe2000fffe03f */
[----:B------:R-:W-:-:S03]  /*7180*/  ULDC.64 UR22, c[0x0][0x198] ;  /* 0x0000660000167ab9 */ /* 0x000fc60000000a00 */
[----:B------:R-:W-:-:S04]  /*7190*/  SHF.R.S32.HI R3, RZ, 0x1f, R0 ;  /* 0x0000001fff037819 */ /* 0x000fc80000011400 */
[----:B------:R-:W-:Y:S01]  /*71a0*/  LEA.HI R3, R3, R0, RZ, 0x6 ;  /* 0x0000000003037211 */ /* 0x000fe200078f30ff */
[----:B------:R-:W-:-:S03]  /*71b0*/  IMAD.MOV.U32 R0, RZ, RZ, 0x1 ;  /* 0x00000001ff007424 */ /* 0x000fc600078e00ff */
[----:B------:R-:W-:-:S05]  /*71c0*/  SHF.R.S32.HI R3, RZ, 0x6, R3 ;  /* 0x00000006ff037819 */ /* 0x000fca0000011403 */
[----:B------:R-:W-:-:S07]  /*71d0*/  VIADD R10, R3, 0x1 ;  /* 0x00000001030a7836 */ /* 0x000fce0000000000 */
.L_x_176:
[----:B------:R-:W-:-:S03]  /*71e0*/  UMOV UR4, 0xffffffff ;  /* 0xffffffff00047882 */ /* 0x000fc60000000000 */
[----:B------:R-:W-:Y:S05]  /*71f0*/  BRA.DIV UR4, `(.L_x_165) ;  /* 0x0000000e04e07947 */ /* 0x000fea000b800000 */
[----:B------:R-:W-:-:S13]  /*7200*/  ELECT P6, URZ, PT ;  /* 0x00000000003f782f */ /* 0x000fda00038c0000 */
.L_x_189:
[----:B------:R-:W0:Y:S01]  /*7210*/  LDC R4, c[0x0][0x28c] ;  /* 0x0000a300ff047b82 */ /* 0x000e220000000800 */
[----:B------:R-:W-:Y:S01]  /*7220*/  BSSY B1, `(.L_x_166) ;  /* 0x0000037000017945 */ /* 0x000fe20003800000 */
[----:B0-----:R-:W-:-:S13]  /*7230*/  ISETP.LT.OR P6, PT, R4, 0x1, !P6 ;  /* 0x000000010400780c */ /* 0x001fda00077c1670 */
[----:B------:R-:W-:Y:S05]  /*7240*/  @P6 BRA `(.L_x_167) ;  /* 0x0000000000d06947 */ /* 0x000fea0003800000 */
[----:B------:R-:W-:Y:S02]  /*7250*/  IMAD.SHL.U32 R15, R9, 0x20, RZ ;  /* 0x00000020090f7824 */ /* 0x000fe400078e00ff */
[----:B------:R-:W-:Y:S02]  /*7260*/  IMAD.SHL.U32 R18, R7, 0x200, RZ ;  /* 0x0000020007127824 */ /* 0x000fe400078e00ff */
[----:B------:R-:W-:Y:S02]  /*7270*/  IMAD.MOV.U32 R20, RZ, RZ, RZ ;  /* 0x000000ffff147224 */ /* 0x000fe400078e00ff */
[----:B------:R-:W-:Y:S02]  /*7280*/  IMAD.MOV.U32 R4, RZ, RZ, R10 ;  /* 0x000000ffff047224 */ /* 0x000fe400078e000a */
[----:B------:R-:W-:Y:S02]  /*7290*/  IMAD.MOV.U32 R5, RZ, RZ, R0 ;  /* 0x000000ffff057224 */ /* 0x000fe400078e0000 */
[----:B------:R-:W-:-:S07]  /*72a0*/  IMAD.MOV.U32 R6, RZ, RZ, R12 ;  /* 0x000000ffff067224 */ /* 0x000fce00078e000c */
.L_x_171:
[----:B------:R-:W0:Y:S01]  /*72b0*/  S2R R14, SR_CgaCtaId ;  /* 0x00000000000e7919 */ /* 0x000e220000008800 */
[----:B------:R-:W-:Y:S01]  /*72c0*/  MOV R7, 0x400 ;  /* 0x0000040000077802 */ /* 0x000fe20000000f00 */
[----:B------:R-:W1:Y:S03]  /*72d0*/  @!P2 LDC R9, c[0x0][0x500] ;  /* 0x00014000ff09ab82 */ /* 0x000e660000000800 */
[----:B0-----:R-:W-:Y:S02]  /*72e0*/  LEA R21, R14, R7, 0x18 ;  /* 0x000000070e157211 */ /* 0x001fe400078ec0ff */
[----:B------:R-:W-:-:S03]  /*72f0*/  SHF.L.U32 R7, R5, 0x1f, RZ ;  /* 0x0000001f05077819 */ /* 0x000fc600000006ff */
[----:B------:R-:W-:-:S04]  /*7300*/  IMAD R14, R6, 0x8, R21 ;  /* 0x00000008060e7824 */ /* 0x000fc800078e0215 */
[----:B------:R-:W0:Y:S02]  /*7310*/  SYNCS.PHASECHK.TRANS64.TRYWAIT P1, [R14+URZ+0x30], R7 ;  /* 0x000030070e0075a7 */ /* 0x000e24000802017f */
[----:B01----:R-:W-:Y:S05]  /*7320*/  @!P1 BRA `(.L_x_168) ;  /* 0x0000000c00b49947 */ /* 0x003fea0003800000 */
.L_x_190:
[----:B0-----:R-:W-:Y:S01]  /*7330*/  PRMT R7, R11, 0x9910, RZ ;  /* 0x000099100b077816 */ /* 0x001fe200000000ff */
[----:B------:R0:W-:Y:S03]  /*7340*/  @!P2 SYNCS.ARRIVE.TRANS64 RZ, [R14+URZ], R9 ;  /* 0x000000090effa9a7 */ /* 0x0001e6000800003f */
[----:B------:R-:W-:-:S13]  /*7350*/  ISETP.NE.AND P1, PT, R7, 0x2, PT ;  /* 0x000000020700780c */ /* 0x000fda0003f25270 */
[----:B0-----:R-:W-:Y:S05]  /*7360*/  @P1 BRA `(.L_x_169) ;  /* 0x0000000000041947 */ /* 0x001fea0003800000 */
[----:B------:R-:W-:Y:S01]  /*7370*/  BPT.TRAP 0x1 ;  /* 0x000000040000795c */ /* 0x000fe20000300000 */
.L_x_169:
[----:B------:R-:W-:Y:S05]  /*7380*/  @P0 BRA `(.L_x_170) ;  /* 0x0000000000040947 */ /* 0x000fea0003800000 */
[----:B------:R-:W-:Y:S01]  /*7390*/  BPT.TRAP 0x1 ;  /* 0x000000040000795c */ /* 0x000fe20000300000 */
.L_x_170:
[--C-:B------:R-:W-:Y:S01]  /*73a0*/  IMAD R7, R6, 0x8000, R21.reuse ;  /* 0x0000800006077824 */ /* 0x100fe200078e0215 */
[----:B------:R-:W-:Y:S01]  /*73b0*/  R2UR UR9, R14 ;  /* 0x000000000e0972ca */ /* 0x000fe200000e0000 */
[----:B------:R-:W-:Y:S01]  /*73c0*/  IMAD R21, R6, 0x800, R21 ;  /* 0x0000080006157824 */ /* 0x000fe200078e0215 */
[----:B------:R-:W-:Y:S01]  /*73d0*/  UIADD3 UR4, UP0, UR22, 0xf0, URZ ;  /* 0x000000f016047890 */ /* 0x000fe2000ff1e03f */
[----:B------:R-:W-:Y:S01]  /*73e0*/  VIADD R4, R4, 0xffffffff ;  /* 0xffffffff04047836 */ /* 0x000fe20000000000 */
[----:B------:R-:W-:Y:S01]  /*73f0*/  R2UR UR5, R7 ;  /* 0x00000000070572ca */ /* 0x000fe200000e0000 */
[----:B------:R-:W-:Y:S01]  /*7400*/  UIADD3 UR24, UP1, UR22, 0x1f0, URZ ;  /* 0x000001f016187890 */ /* 0x000fe2000ff3e03f */
[----:B------:R-:W-:Y:S01]  /*7410*/  R2UR UR8, R21 ;  /* 0x00000000150872ca */ /* 0x000fe200000e0000 */
[----:B------:R-:W-:Y:S01]  /*7420*/  VIADD R6, R6, 0x1 ;  /* 0x0000000106067836 */ /* 0x000fe20000000000 */
[----:B------:R-:W-:Y:S01]  /*7430*/  R2UR UR11, R18 ;  /* 0x00000000120b72ca */ /* 0x000fe200000e0000 */
[----:B------:R-:W-:Y:S01]  /*7440*/  UIADD3.X UR25, URZ, UR23, URZ, UP1, !UPT ;  /* 0x000000173f197290 */ /* 0x000fe20008ffe43f */
[----:B------:R-:W-:Y:S01]  /*7450*/  R2UR UR10, R20 ;  /* 0x00000000140a72ca */ /* 0x000fe200000e0000 */
[----:B------:R-:W-:Y:S01]  /*7460*/  UMOV UR6, 0x0 ;  /* 0x0000000000067882 */ /* 0x000fe20000000000 */
[----:B------:R-:W-:Y:S01]  /*7470*/  R2UR UR12, R8 ;  /* 0x00000000080c72ca */ /* 0x000fe200000e0000 */
[----:B------:R-:W-:Y:S01]  /*7480*/  UMOV UR7, 0x10000000 ;  /* 0x1000000000077882 */ /* 0x000fe20000000000 */
[----:B------:R-:W-:Y:S01]  /*7490*/  R2UR UR19, R15 ;  /* 0x000000000f1372ca */ /* 0x000fe200000e0000 */
[----:B------:R-:W-:Y:S01]  /*74a0*/  VIADD R20, R20, 0x40 ;  /* 0x0000004014147836 */ /* 0x000fe20000000000 */
[----:B------:R-:W-:Y:S01]  /*74b0*/  ISETP.GT.AND P3, PT, R4, 0x1, PT ;  /* 0x000000010400780c */ /* 0x000fe20003f64270 */
[----:B------:R-:W-:Y:S01]  /*74c0*/  UIADD3 UR14, UR5, 0x180, URZ ;  /* 0x00000180050e7890 */ /* 0x000fe2000fffe03f */
[----:B------:R-:W-:Y:S01]  /*74d0*/  ISETP.NE.AND P1, PT, R6, 0x6, PT ;  /* 0x000000060600780c */ /* 0x000fe20003f25270 */
[----:B------:R-:W-:-:S02]  /*74e0*/  UIADD3.X UR5, URZ, UR23, URZ, UP0, !UPT ;  /* 0x000000173f057290 */ /* 0x000fc400087fe43f */
[----:B------:R-:W-:Y:S01]  /*74f0*/  UIADD3 UR15, UR8, 0x30180, URZ ;  /* 0x00030180080f7890 */ /* 0x000fe2000fffe03f */
[----:B------:R-:W-:Y:S02]  /*7500*/  SEL R14, RZ, 0x1, P1 ;  /* 0x00000001ff0e7807 */ /* 0x000fe40000800000 */
[----:B------:R-:W-:Y:S01]  /*7510*/  UMOV UR8, UR14 ;  /* 0x0000000e00087c82 */ /* 0x000fe20008000000 */
[----:B------:R-:W-:Y:S02]  /*7520*/  SEL R6, R6, RZ, P1 ;  /* 0x000000ff06067207 */ /* 0x000fe40000800000 */
[----:B------:R-:W-:Y:S01]  /*7530*/  LOP3.LUT R5, R5, R14, RZ, 0x3c, !PT ;  /* 0x0000000e05057212 */ /* 0x000fe200078e3cff */
[----:B------:R0:W-:Y:S02]  /*7540*/  UTMALDG.3D [UR8], [UR4], desc[UR6] ;  /* 0x00000608040075b4 */ /* 0x0001e40008011000 */
[----:B0-----:R-:W-:Y:S01]  /*7550*/  UMOV UR8, UR15 ;  /* 0x0000000f00087c82 */ /* 0x001fe20008000000 */
[----:B------:R-:W-:-:S02]  /*7560*/  UMOV UR11, UR19 ;  /* 0x00000013000b7c82 */ /* 0x000fc40008000000 */
[----:B------:R0:W-:Y:S02]  /*7570*/  UTMALDG.3D [UR8], [UR24], desc[UR6] ;  /* 0x00000608180075b4 */ /* 0x0001e40008011000 */
[----:B0-----:R-:W-:Y:S05]  /*7580*/  @P3 BRA `(.L_x_171) ;  /* 0xfffffffc00483947 */ /* 0x001fea000383ffff */
.L_x_167:
[----:B------:R-:W-:Y:S05]  /*7590*/  BSYNC B1 ;  /* 0x0000000000017941 */ /* 0x000fea0003800000 */
.L_x_166:
[----:B------:R-:W-:Y:S01]  /*75a0*/  LOP3.LUT P3, RZ, R13, 0xff, RZ, 0xc0, !PT ;  /* 0x000000ff0dff7812 */ /* 0x000fe2000786c0ff */
[----:B------:R-:W-:Y:S01]  /*75b0*/  IMAD.IADD R12, R3, 0x1, R12 ;  /* 0x00000001030c7824 */ /* 0x000fe200078e020c */
[----:B------:R-:W-:Y:S01]  /*75c0*/  IADD3 R16, P4, R16, UR20, RZ ;  /* 0x0000001410107c10 */ /* 0x000fe2000ff9e0ff */
[----:B------:R-:W-:Y:S01]  /*75d0*/  ULDC.64 UR4, c[0x0][0x650] ;  /* 0x0001940000047ab9 */ /* 0x000fe20000000a00 */
[----:B------:R-:W-:Y:S01]  /*75e0*/  BSSY B1, `(.L_x_172) ;  /* 0x000006a000017945 */ /* 0x000fe20003800000 */
[----:B------:R-:W-:Y:S01]  /*75f0*/  IMAD.MOV.U32 R9, RZ, RZ, -0x1 ;  /* 0xffffffffff097424 */ /* 0x000fe200078e00ff */
[----:B------:R-:W-:Y:S01]  /*7600*/  ISETP.GT.U32.AND P1, PT, R12, 0x5, PT ;  /* 0x000000050c00780c */ /* 0x000fe20003f24070 */
[----:B------:R-:W-:Y:S01]  /*7610*/  IMAD.MOV.U32 R8, RZ, RZ, -0x1 ;  /* 0xffffffffff087424 */ /* 0x000fe200078e00ff */
[----:B------:R-:W-:Y:S02]  /*7620*/  IADD3.X R17, R17, UR13, RZ, P4, !PT ;  /* 0x0000000d11117c10 */ /* 0x000fe4000a7fe4ff */
[----:B------:R-:W-:-:S02]  /*7630*/  ISETP.LT.U32.AND P1, PT, R3, 0x6, P1 ;  /* 0x000000060300780c */ /* 0x000fc40000f21070 */
[----:B------:R-:W-:Y:S01]  /*7640*/  PRMT R13, RZ, 0x7610, R13 ;  /* 0x00007610ff0d7816 */ /* 0x000fe2000000000d */
[----:B------:R-:W0:Y:S01]  /*7650*/  @P3 S2R R5, SR_CgaCtaId ;  /* 0x0000000000053919 */ /* 0x000e220000008800 */
[----:B------:R-:W-:-:S04]  /*7660*/  @P3 MOV R4, 0x400 ;  /* 0x0000040000043802 */ /* 0x000fc80000000f00 */
[----:B0-----:R-:W-:Y:S01]  /*7670*/  @P3 LEA R6, R5, R4, 0x18 ;  /* 0x0000000405063211 */ /* 0x001fe200078ec0ff */
[----:B------:R-:W-:-:S03]  /*7680*/  IMAD.WIDE.U32 R4, R12, -0x55555555, RZ ;  /* 0xaaaaaaab0c047825 */ /* 0x000fc600078e00ff */
[----:B------:R0:W-:Y:S01]  /*7690*/  @P3 SYNCS.ARRIVE.TRANS64.A1T0 RZ, [R6+URZ+0x78], RZ ;  /* 0x000078ff06ff39a7 */ /* 0x0001e2000810003f */
[----:B------:R-:W-:Y:S02]  /*76a0*/  ISETP.GE.U32.AND P3, PT, R3, 0x6, PT ;  /* 0x000000060300780c */ /* 0x000fe40003f66070 */
[----:B------:R-:W-:Y:S02]  /*76b0*/  SHF.R.U32.HI R7, RZ, 0x2, R5 ;  /* 0x00000002ff077819 */ /* 0x000fe40000011605 */
[----:B------:R-:W-:Y:S02]  /*76c0*/  SEL R5, RZ, 0x1, !P1 ;  /* 0x00000001ff057807 */ /* 0x000fe40004800000 */
[----:B------:R-:W-:Y:S01]  /*76d0*/  ISETP.GE.U32.AND P1, PT, R16, UR4, PT ;  /* 0x0000000410007c0c */ /* 0x000fe2000bf26070 */
[----:B------:R-:W-:Y:S01]  /*76e0*/  IMAD R12, R7, -0x6, R12 ;  /* 0xfffffffa070c7824 */ /* 0x000fe200078e020c */
[----:B------:R-:W-:Y:S02]  /*76f0*/  LOP3.LUT R0, R0, R5, RZ, 0x3c, !PT ;  /* 0x0000000500007212 */ /* 0x000fe400078e3cff */
[----:B------:R-:W-:-:S02]  /*7700*/  ISETP.GE.U32.AND.EX P1, PT, R17, UR5, PT, P1 ;  /* 0x0000000511007c0c */ /* 0x000fc4000bf26110 */
[----:B------:R-:W-:Y:S02]  /*7710*/  PRMT R4, RZ, 0x7610, R4 ;  /* 0x00007610ff047816 */ /* 0x000fe40000000004 */
[----:B------:R-:W-:Y:S01]  /*7720*/  @P3 LOP3.LUT R0, R0, 0x1, R7, 0x78, !PT ;  /* 0x0000000100003812 */ /* 0x000fe200078e7807 */
[----:B------:R-:W-:-:S08]  /*7730*/  IMAD.MOV.U32 R7, RZ, RZ, -0x1 ;  /* 0xffffffffff077424 */ /* 0x000fd000078e00ff */
[----:B0-----:R-:W-:Y:S05]  /*7740*/  @P1 BRA `(.L_x_173) ;  /* 0x00000004004c1947 */ /* 0x001fea0003800000 */
[----:B------:R-:W-:Y:S01]  /*7750*/  ULDC.64 UR4, c[0x0][0x628] ;  /* 0x00018a0000047ab9 */ /* 0x000fe20000000a00 */
[----:B------:R-:W0:Y:S01]  /*7760*/  S2R R15, SR_CTAID.X ;  /* 0x00000000000f7919 */ /* 0x000e220000002500 */
[----:B------:R-:W-:Y:S01]  /*7770*/  ISETP.NE.U32.AND P1, PT, RZ, UR4, PT ;  /* 0x00000004ff007c0c */ /* 0x000fe2000bf25070 */
[----:B------:R-:W-:Y:S01]  /*7780*/  ULDC UR7, c[0x0][0x630] ;  /* 0x00018c0000077ab9 */ /* 0x000fe20000000800 */
[----:B------:R-:W-:Y:S01]  /*7790*/  IMAD.MOV.U32 R4, RZ, RZ, R16 ;  /* 0x000000ffff047224 */ /* 0x000fe200078e0010 */
[----:B------:R-:W1:Y:S01]  /*77a0*/  S2R R14, SR_CTAID.Y ;  /* 0x00000000000e7919 */ /* 0x000e620000002600 */
[----:B------:R-:W-:Y:S01]  /*77b0*/  ISETP.NE.AND.EX P1, PT, RZ, UR5, PT, P1 ;  /* 0x00000005ff007c0c */ /* 0x000fe2000bf25310 */
[----:B------:R-:W-:-:S12]  /*77c0*/  IMAD.MOV.U32 R5, RZ, RZ, R17 ;  /* 0x000000ffff057224 */ /* 0x000fd800078e0011 */
[----:B------:R-:W-:Y:S05]  /*77d0*/  @!P1 BRA `(.L_x_174) ;  /* 0x0000000000289947 */ /* 0x000fea0003800000 */
[----:B------:R-:W-:Y:S02]  /*77e0*/  ULDC UR6, c[0x0][0x634] ;  /* 0x00018d0000067ab9 */ /* 0x000fe40000000800 */
[----:B------:R-:W-:-:S05]  /*77f0*/  IADD3 R9, P1, R16, UR6, RZ ;  /* 0x0000000610097c10 */ /* 0x000fca000ff3e0ff */
[----:B------:R-:W-:-:S04]  /*7800*/  IMAD.X R21, RZ, RZ, R17, P1 ;  /* 0x000000ffff157224 */ /* 0x000fc800008e0611 */
[----:B------:R-:W-:-:S04]  /*7810*/  IMAD.WIDE.U32 R6, R21, UR4, RZ ;  /* 0x0000000415067c25 */ /* 0x000fc8000f8e00ff */
[----:B------:R-:W-:-:S04]  /*7820*/  IMAD.WIDE.U32 R6, P1, R9, UR5, R6 ;  /* 0x0000000509067c25 */ /* 0x000fc8000f820006 */
[----:B------:R-:W-:-:S04]  /*7830*/  IMAD.WIDE.U32 R8, R9, UR4, RZ ;  /* 0x0000000409087c25 */ /* 0x000fc8000f8e00ff */
[----:B------:R-:W-:Y:S01]  /*7840*/  IMAD.X R5, RZ, RZ, RZ, P1 ;  /* 0x000000ffff057224 */ /* 0x000fe200008e06ff */
[----:B------:R-:W-:Y:S01]  /*7850*/  IADD3 RZ, P1, R9, R6, RZ ;  /* 0x0000000609ff7210 */ /* 0x000fe20007f3e0ff */
[----:B------:R-:W-:-:S04]  /*7860*/  IMAD.MOV.U32 R4, RZ, RZ, R7 ;  /* 0x000000ffff047224 */ /* 0x000fc800078e0007 */
[----:B------:R-:W-:-:S08]  /*7870*/  IMAD.WIDE.U32.X R4, R21, UR5, R4, P1 ;  /* 0x0000000515047c25 */ /* 0x000fd000088e0404 */
.L_x_174:
[--C-:B------:R-:W-:Y:S01]  /*7880*/  SHF.R.U64 R8, R4, UR7, R5.reuse ;  /* 0x0000000704087c19 */ /* 0x100fe20008001205 */
[----:B------:R-:W-:Y:S01]  /*7890*/  ULDC.64 UR4, c[0x0][0x620] ;  /* 0x0001880000047ab9 */ /* 0x000fe20000000a00 */
[----:B------:R-:W-:Y:S01]  /*78a0*/  SHF.R.U32.HI R4, RZ, UR7, R5 ;  /* 0x00000007ff047c19 */ /* 0x000fe20008011605 */
[----:B------:R-:W2:Y:S01]  /*78b0*/  LDC R24, c[0x0][0x144] ;  /* 0x00005100ff187b82 */ /* 0x000ea20000000800 */
[----:B------:R-:W-:Y:S01]  /*78c0*/  IADD3 R7, P1, RZ, -R8, RZ ;  /* 0x80000008ff077210 */ /* 0x000fe20007f3e0ff */
[----:B------:R-:W-:Y:S01]  /*78d0*/  ULDC.64 UR8, c[0x0][0x640] ;  /* 0x0001900000087ab9 */ /* 0x000fe20000000a00 */
[----:B0-----:R-:W-:Y:S01]  /*78e0*/  I2FP.F32.U32 R9, R15 ;  /* 0x0000000f00097245 */ /* 0x001fe20000201000 */
[----:B------:R-:W-:Y:S02]  /*78f0*/  ULDC UR6, c[0x0][0x608] ;  /* 0x0001820000067ab9 */ /* 0x000fe40000000800 */
[----:B------:R-:W-:Y:S01]  /*7900*/  IMAD.X R4, RZ, RZ, ~R4, P1 ;  /* 0x000000ffff047224 */ /* 0x000fe200008e0e04 */
[----:B------:R-:W-:Y:S01]  /*7910*/  ISETP.NE.U32.AND P1, PT, RZ, UR8, PT ;  /* 0x00000008ff007c0c */ /* 0x000fe2000bf25070 */
[----:B------:R-:W0:Y:S02]  /*7920*/  LDC R21, c[0x0][0x148] ;  /* 0x00005200ff157b82 */ /* 0x000e240000000800 */
[----:B------:R-:W-:Y:S01]  /*7930*/  IMAD R6, R4, UR4, RZ ;  /* 0x0000000404067c24 */ /* 0x000fe2000f8e02ff */
[----:B------:R-:W-:Y:S01]  /*7940*/  ISETP.NE.AND.EX P1, PT, RZ, UR9, PT, P1 ;  /* 0x00000009ff007c0c */ /* 0x000fe2000bf25310 */
[----:B------:R-:W-:Y:S01]  /*7950*/  IMAD.WIDE.U32 R4, R7, UR4, R16 ;  /* 0x0000000407047c25 */ /* 0x000fe2000f8e0010 */
[----:B------:R-:W-:-:S03]  /*7960*/  ULDC UR4, c[0x0][0x150] ;  /* 0x0000540000047ab9 */ /* 0x000fc60000000800 */
[----:B------:R-:W-:Y:S02]  /*7970*/  IMAD R7, R7, UR5, R6 ;  /* 0x0000000507077c24 */ /* 0x000fe4000f8e0206 */
[----:B------:R-:W-:Y:S01]  /*7980*/  FMUL R6, R9, UR4 ;  /* 0x0000000409067c20 */ /* 0x000fe20008400000 */
[----:B------:R-:W-:Y:S01]  /*7990*/  ULDC UR4, c[0x0][0x618] ;  /* 0x0001860000047ab9 */ /* 0x000fe20000000800 */
[----:B------:R-:W-:Y:S01]  /*79a0*/  ULDC UR5, c[0x0][0x154] ;  /* 0x0000550000057ab9 */ /* 0x000fe20000000800 */
[----:B------:R-:W-:-:S03]  /*79b0*/  IMAD.IADD R5, R5, 0x1, R7 ;  /* 0x0000000105057824 */ /* 0x000fc600078e0207 */
[----:B------:R-:W3:Y:S02]  /*79c0*/  F2I.U32.TRUNC.NTZ R6, R6 ;  /* 0x0000000600067305 */ /* 0x000ee4000020f000 */
[----:B------:R-:W-:Y:S02]  /*79d0*/  SHF.R.U64 R9, R4, UR4, R5 ;  /* 0x0000000404097c19 */ /* 0x000fe40008001205 */
[----:B-1----:R-:W-:-:S05]  /*79e0*/  I2FP.F32.U32 R4, R14 ;  /* 0x0000000e00047245 */ /* 0x002fca0000201000 */
[----:B------:R-:W-:Y:S01]  /*79f0*/  FMUL R22, R4, UR5 ;  /* 0x0000000504167c20 */ /* 0x000fe20008400000 */
[----:B------:R-:W-:Y:S01]  /*7a00*/  SHF.R.U32.HI R4, RZ, UR4, R5 ;  /* 0x00000004ff047c19 */ /* 0x000fe20008011605 */
[----:B------:R-:W-:-:S03]  /*7a10*/  ULDC UR4, c[0x0][0x658] ;  /* 0x0001960000047ab9 */ /* 0x000fc60000000800 */
[--C-:B------:R-:W-:Y:S01]  /*7a20*/  SHF.R.U64 R20, R9, UR6, R4.reuse ;  /* 0x0000000609147c19 */ /* 0x100fe20008001204 */
[----:B------:R-:W1:Y:S01]  /*7a30*/  F2I.U32.TRUNC.NTZ R22, R22 ;  /* 0x0000001600167305 */ /* 0x000e62000020f000 */
[----:B------:R-:W-:Y:S01]  /*7a40*/  SHF.R.U32.HI R5, RZ, UR6, R4 ;  /* 0x00000006ff057c19 */ /* 0x000fe20008011604 */
[----:B---3--:R-:W-:-:S03]  /*7a50*/  IMAD.MOV R6, RZ, RZ, -R6 ;  /* 0x000000ffff067224 */ /* 0x008fc600078e0a06 */
[----:B------:R-:W-:Y:S01]  /*7a60*/  SHF.R.U64 R18, R20, UR4, R5 ;  /* 0x0000000414127c19 */ /* 0x000fe20008001205 */
[----:B--2---:R-:W-:Y:S01]  /*7a70*/  IMAD R15, R24, R6, R15 ;  /* 0x00000006180f7224 */ /* 0x004fe200078e020f */
[----:B------:R-:W-:-:S03]  /*7a80*/  SHF.R.U32.HI R23, RZ, UR4, R5 ;  /* 0x00000004ff177c19 */ /* 0x000fc60008011605 */
[----:B------:R-:W-:Y:S02]  /*7a90*/  IMAD.MOV.U32 R4, RZ, RZ, R18 ;  /* 0x000000ffff047224 */ /* 0x000fe400078e0012 */
[----:B------:R-:W-:Y:S01]  /*7aa0*/  IMAD.MOV.U32 R5, RZ, RZ, R23 ;  /* 0x000000ffff057224 */ /* 0x000fe200078e0017 */
[----:B-1----:R-:W-:Y:S06]  /*7ab0*/  @!P1 BRA `(.L_x_175) ;  /* 0x0000000000289947 */ /* 0x002fec0003800000 */
[----:B------:R-:W-:Y:S02]  /*7ac0*/  ULDC UR4, c[0x0][0x64c] ;  /* 0x0001930000047ab9 */ /* 0x000fe40000000800 */
[----:B------:R-:W-:-:S05]  /*7ad0*/  IADD3 R5, P1, R18, UR4, RZ ;  /* 0x0000000412057c10 */ /* 0x000fca000ff3e0ff */
[----:B------:R-:W-:-:S04]  /*7ae0*/  IMAD.X R23, RZ, RZ, R23, P1 ;  /* 0x000000ffff177224 */ /* 0x000fc800008e0617 */
[----:B------:R-:W-:-:S04]  /*7af0*/  IMAD.WIDE.U32 R6, R23, UR8, RZ ;  /* 0x0000000817067c25 */ /* 0x000fc8000f8e00ff */
[----:B------:R-:W-:-:S04]  /*7b00*/  IMAD.WIDE.U32 R6, P1, R5, UR9, R6 ;  /* 0x0000000905067c25 */ /* 0x000fc8000f820006 */
[----:B------:R-:W-:-:S04]  /*7b10*/  IMAD.WIDE.U32 R4, R5, UR8, RZ ;  /* 0x0000000805047c25 */ /* 0x000fc8000f8e00ff */
[----:B------:R-:W-:Y:S01]  /*7b20*/  IMAD.MOV.U32 R4, RZ, RZ, R7 ;  /* 0x000000ffff047224 */ /* 0x000fe200078e0007 */
[----:B------:R-:W-:Y:S01]  /*7b30*/  IADD3 RZ, P3, R5, R6, RZ ;  /* 0x0000000605ff7210 */ /* 0x000fe20007f7e0ff */
[----:B------:R-:W-:-:S04]  /*7b40*/  IMAD.X R5, RZ, RZ, RZ, P1 ;  /* 0x000000ffff057224 */ /* 0x000fc800008e06ff */
[----:B------:R-:W-:-:S08]  /*7b50*/  IMAD.WIDE.U32.X R4, R23, UR9, R4, P3 ;  /* 0x0000000917047c25 */ /* 0x000fd000098e0404 */
.L_x_175:
[----:B------:R-:W-:Y:S01]  /*7b60*/  ISETP.NE.AND P1, PT, R2, 0x1, PT ;  /* 0x000000010200780c */ /* 0x000fe20003f25270 */
[----:B------:R-:W-:Y:S01]  /*7b70*/  ULDC UR4, c[0x0][0x648] ;  /* 0x0001920000047ab9 */ /* 0x000fe20000000800 */
[----:B------:R-:W-:Y:S01]  /*7b80*/  LOP3.LUT R20, R20, UR17, RZ, 0xc0, !PT ;  /* 0x0000001114147c12 */ /* 0x000fe2000f8ec0ff */
[----:B------:R-:W-:Y:S01]  /*7b90*/  IMAD.MOV R22, RZ, RZ, -R22 ;  /* 0x000000ffff167224 */ /* 0x000fe200078e0a16 */
[----:B------:R-:W-:Y:S01]  /*7ba0*/  SHF.R.U64 R5, R4, UR4, R5 ;  /* 0x0000000404057c19 */ /* 0x000fe20008001205 */
[----:B------:R-:W-:Y:S01]  /*7bb0*/  ULDC UR4, c[0x0][0x638] ;  /* 0x00018e0000047ab9 */ /* 0x000fe20000000800 */
[----:B------:R-:W-:Y:S01]  /*7bc0*/  LOP3.LUT R9, R9, UR16, RZ, 0xc0, !PT ;  /* 0x0000001009097c12 */ /* 0x000fe2000f8ec0ff */
[----:B------:R-:W-:Y:S01]  /*7bd0*/  ULDC UR5, c[0x0][0x610] ;  /* 0x0001840000057ab9 */ /* 0x000fe20000000800 */
[----:B------:R-:W-:Y:S02]  /*7be0*/  IMAD.MOV.U32 R4, RZ, RZ, 0x1 ;  /* 0x00000001ff047424 */ /* 0x000fe400078e00ff */
[----:B------:R-:W-:-:S02]  /*7bf0*/  IMAD.MOV R7, RZ, RZ, -R5 ;  /* 0x000000ffff077224 */ /* 0x000fc400078e0a05 */
[----:B------:R-:W-:Y:S02]  /*7c00*/  IMAD R20, R5, UR18, R20 ;  /* 0x0000001205147c24 */ /* 0x000fe4000f8e0214 */
[----:B0-----:R-:W-:Y:S02]  /*7c10*/  @P1 IMAD R15, R21, R22, R14 ;  /* 0x00000016150f1224 */ /* 0x001fe400078e020e */
[----:B------:R-:W-:Y:S01]  /*7c20*/  IMAD R18, R7, UR4, R18 ;  /* 0x0000000407127c24 */ /* 0x000fe2000f8e0212 */
[----:B------:R-:W-:Y:S01]  /*7c30*/  ULDC UR4, c[0x0][0x600] ;  /* 0x0001800000047ab9 */ /* 0x000fe20000000800 */
[----:B------:R-:W-:Y:S02]  /*7c40*/  IMAD R15, R20, UR5, R15 ;  /* 0x00000005140f7c24 */ /* 0x000fe4000f8e020f */
[----:B------:R-:W-:-:S05]  /*7c50*/  IMAD R18, R18, UR4, R9 ;  /* 0x0000000412127c24 */ /* 0x000fca000f8e0209 */
[----:B------:R-:W-:Y:S02]  /*7c60*/  SEL R9, R18, R15, !P1 ;  /* 0x0000000f12097207 */ /* 0x000fe40004800000 */
[----:B------:R-:W-:-:S07]  /*7c70*/  SEL R7, R15, R18, !P1 ;  /* 0x000000120f077207 */ /* 0x000fce0004800000 */
.L_x_173:
[----:B------:R-:W-:Y:S05]  /*7c80*/  BSYNC B1 ;  /* 0x0000000000017941 */ /* 0x000fea0003800000 */
.L_x_172:
[----:B------:R-:W-:-:S13]  /*7c90*/  LOP3.LUT P1, RZ, R4, 0xff, RZ, 0xc0, !PT ;  /* 0x000000ff04ff7812 */ /* 0x000fda000782c0ff */
[----:B------:R-:W-:Y:S05]  /*7ca0*/  @P1 BRA `(.L_x_176) ;  /* 0xfffffff4004c1947 */ /* 0x000fea000383ffff */
[----:B------:R-:W-:Y:S05]  /*7cb0*/  BSYNC B0 ;  /* 0x0000000000007941 */ /* 0x000fea0003800000 */
.L_x_164:
[----:B------:R-:W-:-:S03]  /*7cc0*/  UMOV UR4, 0xffffffff ;  /* 0xffffffff00047882 */ /* 0x000fc60000000000 */
[----:B------:R-:W-:Y:S05]  /*7cd0*/  BRA.DIV UR4, `(.L_x_177) ;  /* 0x00000006045c7947 */ /* 0x000fea000b800000 */
[----:B------:R-:W-:-:S13]  /*7ce0*/  ELECT P6, URZ, PT ;  /* 0x00000000003f782f */ /* 0x000fda00038c0000 */
.L_x_193:
[----:B------:R-:W-:Y:S04]  /*7cf0*/  BSSY B0, `(.L_x_178) ;  /* 0x000003d000007945 */ /* 0x000fe80003800000 */
[----:B------:R-:W-:Y:S05]  /*7d00*/  @!P6 BRA `(.L_x_179) ;  /* 0x0000000000ece947 */ /* 0x000fea0003800000 */
[----:B------:R-:W-:-:S04]  /*7d10*/  LOP3.LUT R19, R19, 0x2, RZ, 0xfc, !PT ;  /* 0x0000000213137812 */ /* 0x000fc800078efcff */
[----:B------:R-:W-:-:S13]  /*7d20*/  ISETP.NE.AND P0, PT, R19, 0x3, PT ;  /* 0x000000031300780c */ /* 0x000fda0003f05270 */
[----:B------:R-:W-:Y:S05]  /*7d30*/  @!P0 BRA `(.L_x_180) ;  /* 0x0000000000048947 */ /* 0x000fea0003800000 */
[----:B------:R-:W-:Y:S01]  /*7d40*/  BPT.TRAP 0x1 ;  /* 0x000000040000795c */ /* 0x000fe20000300000 */
.L_x_180:
[----:B------:R-:W0:Y:S01]  /*7d50*/  S2R R3, SR_CgaCtaId ;  /* 0x0000000000037919 */ /* 0x000e220000008800 */
[----:B------:R-:W-:-:S04]  /*7d60*/  MOV R2, 0x400 ;  /* 0x0000040000027802 */ /* 0x000fc80000000f00 */
[----:B0-----:R-:W-:Y:S02]  /*7d70*/  LEA R3, R3, R2, 0x18 ;  /* 0x0000000203037211 */ /* 0x001fe400078ec0ff */
[----:B------:R-:W-:-:S03]  /*7d80*/  SHF.L.U32 R2, R0, 0x1f, RZ ;  /* 0x0000001f00027819 */ /* 0x000fc600000006ff */
[----:B------:R-:W-:-:S04]  /*7d90*/  VIADD R3, R3, 0x30 ;  /* 0x0000003003037836 */ /* 0x000fc80000000000 */
[C---:B------:R-:W-:Y:S02]  /*7da0*/  IMAD R7, R12.reuse, 0x8, R3 ;  /* 0x000000080c077824 */ /* 0x040fe400078e0203 */
[----:B------:R-:W-:Y:S02]  /*7db0*/  VIADD R12, R12, 0x1 ;  /* 0x000000010c0c7836 */ /* 0x000fe40000000000 */
[----:B------:R-:W0:Y:S03]  /*7dc0*/  SYNCS.PHASECHK.TRANS64.TRYWAIT P0, [R7+URZ], R2 ;  /* 0x00000002070075a7 */ /* 0x000e26000800017f */
[----:B------:R-:W-:-:S04]  /*7dd0*/  ISETP.NE.AND P1, PT, R12, 0x6, PT ;  /* 0x000000060c00780c */ /* 0x000fc80003f25270 */
[----:B------:R-:W-:Y:S02]  /*7de0*/  SEL R5, RZ, 0x1, P1 ;  /* 0x00000001ff057807 */ /* 0x000fe40000800000 */
[----:B------:R-:W-:Y:S02]  /*7df0*/  SEL R12, R12, RZ, P1 ;  /* 0x000000ff0c0c7207 */ /* 0x000fe40000800000 */
[----:B------:R-:W-:-:S03]  /*7e00*/  LOP3.LUT R5, R0, R5, RZ, 0x3c, !PT ;  /* 0x0000000500057212 */ /* 0x000fc600078e3cff */
[----:B------:R-:W-:Y:S01]  /*7e10*/  IMAD R9, R12, 0x8, R3 ;  /* 0x000000080c097824 */ /* 0x000fe200078e0203 */
[----:B------:R-:W-:Y:S01]  /*7e20*/  SHF.L.U32 R4, R5, 0x1f, RZ ;  /* 0x0000001f05047819 */ /* 0x000fe200000006ff */
[----:B0-----:R-:W-:Y:S06]  /*7e30*/  @!P0 BRA `(.L_x_181) ;  /* 0x0000000400248947 */ /* 0x001fec0003800000 */
.L_x_194:
[----:B------:R-:W1:Y:S01]  /*7e40*/  SYNCS.PHASECHK.TRANS64.TRYWAIT P0, [R9+URZ], R4 ;  /* 0x00000004090075a7 */ /* 0x000e62000800017f */
[----:B------:R-:W-:-:S05]  /*7e50*/  VIADD R0, R12, 0x1 ;  /* 0x000000010c007836 */ /* 0x000fca0000000000 */
[----:B------:R-:W-:-:S04]  /*7e60*/  ISETP.NE.AND P1, PT, R0, 0x6, PT ;  /* 0x000000060000780c */ /* 0x000fc80003f25270 */
[----:B0-----:R-:W-:Y:S02]  /*7e70*/  SEL R2, RZ, 0x1, P1 ;  /* 0x00000001ff027807 */ /* 0x001fe40000800000 */
[----:B------:R-:W-:Y:S02]  /*7e80*/  SEL R0, R0, RZ, P1 ;  /* 0x000000ff00007207 */ /* 0x000fe40000800000 */
[----:B------:R-:W-:-:S03]  /*7e90*/  LOP3.LUT R7, R5, R2, RZ, 0x3c, !PT ;  /* 0x0000000205077212 */ /* 0x000fc600078e3cff */
[----:B------:R-:W-:Y:S01]  /*7ea0*/  IMAD R6, R0, 0x8, R3 ;  /* 0x0000000800067824 */ /* 0x000fe200078e0203 */
[----:B------:R-:W-:Y:S01]  /*7eb0*/  SHF.L.U32 R5, R7, 0x1f, RZ ;  /* 0x0000001f07057819 */ /* 0x000fe200000006ff */
[----:B-1----:R-:W-:Y:S06]  /*7ec0*/  @!P0 BRA `(.L_x_182) ;  /* 0x0000000400148947 */ /* 0x002fec0003800000 */
.L_x_195:
[----:B------:R-:W1:Y:S01]  /*7ed0*/  SYNCS.PHASECHK.TRANS64.TRYWAIT P0, [R6+URZ], R5 ;  /* 0x00000005060075a7 */ /* 0x000e62000800017f */
[----:B------:R-:W-:-:S05]  /*7ee0*/  VIADD R0, R0, 0x1 ;  /* 0x0000000100007836 */ /* 0x000fca0000000000 */
[----:B------:R-:W-:-:S04]  /*7ef0*/  ISETP.NE.AND P1, PT, R0, 0x6, PT ;  /* 0x000000060000780c */ /* 0x000fc80003f25270 */
[----:B------:R-:W-:Y:S02]  /*7f00*/  SEL R2, RZ, 0x1, P1 ;  /* 0x00000001ff027807 */ /* 0x000fe40000800000 */
[----:B------:R-:W-:Y:S02]  /*7f10*/  SEL R0, R0, RZ, P1 ;  /* 0x000000ff00007207 */ /* 0x000fe40000800000 */
[----:B------:R-:W-:-:S03]  /*7f20*/  LOP3.LUT R7, R7, R2, RZ, 0x3c, !PT ;  /* 0x0000000207077212 */ /* 0x000fc600078e3cff */
[----:B0-----:R-:W-:Y:S01]  /*7f30*/  IMAD R9, R0, 0x8, R3 ;  /* 0x0000000800097824 */ /* 0x001fe200078e0203 */
[----:B------:R-:W-:Y:S01]  /*7f40*/  SHF.L.U32 R4, R7, 0x1f, RZ ;  /* 0x0000001f07047819 */ /* 0x000fe200000006ff */
[----:B-1----:R-:W-:Y:S06]  /*7f50*/  @!P0 BRA `(.L_x_183) ;  /* 0x0000000400048947 */ /* 0x002fec0003800000 */
.L_x_196:
        /* <DEDUP_REMOVED lines=9> */
.L_x_197:
[----:B------:R-:W1:Y:S01]  /*7ff0*/  SYNCS.PHASECHK.TRANS64.TRYWAIT P0, [R6+URZ], R5 ;  /* 0x00000005060075a7 */ /* 0x000e62000800017f */
[----:B------:R-:W-:-:S05]  /*8000*/  VIADD R0, R0, 0x1 ;  /* 0x0000000100007836 */ /* 0x000fca0000000000 */
[----:B------:R-:W-:-:S04]  /*8010*/  ISETP.NE.AND P1, PT, R0, 0x6, PT ;  /* 0x000000060000780c */ /* 0x000fc80003f25270 */
[----:B------:R-:W-:Y:S02]  /*8020*/  SEL R2, RZ, 0x1, P1 ;  /* 0x00000001ff027807 */ /* 0x000fe40000800000 */
[----:B------:R-:W-:Y:S02]  /*8030*/  SEL R0, R0, RZ, P1 ;  /* 0x000000ff00007207 */ /* 0x000fe40000800000 */
[----:B------:R-:W-:Y:S01]  /*8040*/  LOP3.LUT R2, R7, R2, RZ, 0x3c, !PT ;  /* 0x0000000207027212 */ /* 0x000fe200078e3cff */
[----:B-1----:R-:W-:Y:S06]  /*8050*/  @!P0 BRA `(.L_x_185) ;  /* 0x0000000000ec8947 */ /* 0x002fec0003800000 */
.L_x_198:
[----:B------:R-:W-:Y:S01]  /*8060*/  IMAD R3, R0, 0x8, R3 ;  /* 0x0000000800037824 */ /* 0x000fe200078e0203 */
[----:B------:R-:W-:-:S07]  /*8070*/  SHF.L.U32 R0, R2, 0x1f, RZ ;  /* 0x0000001f02007819 */ /* 0x000fce00000006ff */
.L_x_186:
[----:B--2---:R2:W3:Y:S02]  /*8080*/  SYNCS.PHASECHK.TRANS64.TRYWAIT P0, [R3+URZ], R0 ;  /* 0x00000000030075a7 */ /* 0x0044e4000800017f */
[----:B---3--:R-:W-:Y:S05]  /*8090*/  @!P0 NANOSLEEP.SYNCS 0x989680 ;  /* 0x009896800000895d */ /* 0x008fea0003900000 */
[----:B------:R-:W3:Y:S02]  /*80a0*/  @!P0 SYNCS.PHASECHK.TRANS64 P0, [R3+URZ], R0 ;  /* 0x00000000030085a7 */ /* 0x000ee4000800007f */
[----:B---3--:R-:W-:Y:S05]  /*80b0*/  @!P0 BRA `(.L_x_186) ;  /* 0xfffffffc00f08947 */ /* 0x008fea000383ffff */
.L_x_179:
[----:B------:R-:W-:Y:S05]  /*80c0*/  BSYNC B0 ;  /* 0x0000000000007941 */ /* 0x000fea0003800000 */
.L_x_178:
[----:B------:R-:W-:Y:S05]  /*80d0*/  EXIT ;  /* 0x000000000000794d */ /* 0x000fea0003800000 */
.L_x_17:
[----:B----4-:R4:W0:Y:S02]  /*80e0*/  SYNCS.PHASECHK.TRANS64.TRYWAIT P1, [R3+URZ], R0 ;  /* 0x00000000030075a7 */ /* 0x010824000802017f */
[----:B0-----:R-:W-:Y:S05]  /*80f0*/  @!P1 NANOSLEEP.SYNCS 0x989680 ;  /* 0x009896800000995d */ /* 0x001fea0003900000 */
[----:B------:R-:W0:Y:S02]  /*8100*/  @!P1 SYNCS.PHASECHK.TRANS64 P1, [R3+URZ], R0 ;  /* 0x00000000030095a7 */ /* 0x000e24000802007f */
[----:B0-----:R-:W-:Y:S05]  /*8110*/  @!P1 BRA `(.L_x_17) ;  /* 0xfffffffc00f09947 */ /* 0x001fea000383ffff */
[----:B------:R-:W-:Y:S05]  /*8120*/  BRA `(.L_x_16) ;  /* 0xffffff9000787947 */ /* 0x000fea000383ffff */
.L_x_22:
[----:B--2---:R2:W3:Y:S02]  /*8130*/  SYNCS.PHASECHK.TRANS64.TRYWAIT P1, [R5+URZ], R4 ;  /* 0x00000004050075a7 */ /* 0x0044e4000802017f */
[----:B---3--:R-:W-:Y:S05]  /*8140*/  @!P1 NANOSLEEP.SYNCS 0x989680 ;  /* 0x009896800000995d */ /* 0x008fea0003900000 */
[----:B------:R-:W3:Y:S02]  /*8150*/  @!P1 SYNCS.PHASECHK.TRANS64 P1, [R5+URZ], R4 ;  /* 0x00000004050095a7 */ /* 0x000ee4000802007f */
[----:B---3--:R-:W-:Y:S05]  /*8160*/  @!P1 BRA `(.L_x_22) ;  /* 0xfffffffc00f09947 */ /* 0x008fea000383ffff */
[----:B------:R-:W-:Y:S05]  /*8170*/  BRA `(.L_x_21) ;  /* 0xffffff9400c07947 */ /* 0x000fea000383ffff */
.L_x_165:
[----:B------:R-:W-:Y:S01]  /*8180*/  BSSY B1, `(.L_x_187) ;  /* 0x0000006000017945 */ /* 0x000fe20003800000 */
[----:B------:R-:W-:-:S07]  /*8190*/  IMAD.MOV.U32 R15, RZ, RZ, -0x1 ;  /* 0xffffffffff0f7424 */ /* 0x000fce00078e00ff */
[----:B------:R-:W-:Y:S05]  /*81a0*/  WARPSYNC.COLLECTIVE R15, `(.L_x_188) ;  /* 0x000000000f0c7348 */ /* 0x000fea0003c00000 */
[----:B------:R-:W-:Y:S02]  /*81b0*/  ELECT P6, UR62, PT ;  /* 0x00000000003e782f */ /* 0x000fe400038c0000 */
[----:B------:R-:W-:Y:S01]  /*81c0*/  MOV R14, UR62 ;  /* 0x0000003e000e7c02 */ /* 0x000fe20008000f00 */
[----:B------:R-:W-:Y:S10]  /*81d0*/  ENDCOLLECTIVE ;  /* 0x000000000000791b */ /* 0x000ff40003800000 */
.L_x_188:
[----:B------:R-:W-:Y:S05]  /*81e0*/  BSYNC B1 ;  /* 0x0000000000017941 */ /* 0x000fea0003800000 */
.L_x_187:
[----:B------:R-:W-:Y:S05]  /*81f0*/  BRA `(.L_x_189) ;  /* 0xfffffff000047947 */ /* 0x000fea000383ffff */
.L_x_168:
[----:B0-----:R0:W1:Y:S02]  /*8200*/  SYNCS.PHASECHK.TRANS64.TRYWAIT P1, [R14+URZ+0x30], R7 ;  /* 0x000030070e0075a7 */ /* 0x001064000802017f */
[----:B-1----:R-:W-:Y:S05]  /*8210*/  @!P1 NANOSLEEP.SYNCS 0x989680 ;  /* 0x009896800000995d */ /* 0x002fea0003900000 */
[----:B------:R-:W1:Y:S02]  /*8220*/  @!P1 SYNCS.PHASECHK.TRANS64 P1, [R14+URZ+0x30], R7 ;  /* 0x000030070e0095a7 */ /* 0x000e64000802007f */
[----:B-1----:R-:W-:Y:S05]  /*8230*/  @!P1 BRA `(.L_x_168) ;  /* 0xfffffffc00f09947 */ /* 0x002fea000383ffff */
[----:B------:R-:W-:Y:S05]  /*8240*/  BRA `(.L_x_190) ;  /* 0xfffffff000387947 */ /* 0x000fea000383ffff */
.L_x_177:
[----:B------:R-:W-:Y:S01]  /*8250*/  BSSY B0, `(.L_x_191) ;  /* 0x0000006000007945 */ /* 0x000fe20003800000 */
[----:B------:R-:W-:-:S07]  /*8260*/  IMAD.MOV.U32 R15, RZ, RZ, -0x1 ;  /* 0xffffffffff0f7424 */ /* 0x000fce00078e00ff */
[----:B------:R-:W-:Y:S05]  /*8270*/  WARPSYNC.COLLECTIVE R15, `(.L_x_192) ;  /* 0x000000000f0c7348 */ /* 0x000fea0003c00000 */
[----:B------:R-:W-:Y:S02]  /*8280*/  ELECT P6, UR62, PT ;  /* 0x00000000003e782f */ /* 0x000fe400038c0000 */
[----:B------:R-:W-:Y:S01]  /*8290*/  MOV R14, UR62 ;  /* 0x0000003e000e7c02 */ /* 0x000fe20008000f00 */
[----:B------:R-:W-:Y:S10]  /*82a0*/  ENDCOLLECTIVE ;  /* 0x000000000000791b */ /* 0x000ff40003800000 */
.L_x_192:
[----:B------:R-:W-:Y:S05]  /*82b0*/  BSYNC B0 ;  /* 0x0000000000007941 */ /* 0x000fea0003800000 */
.L_x_191:
[----:B------:R-:W-:Y:S05]  /*82c0*/  BRA `(.L_x_193) ;  /* 0xfffffff800887947 */ /* 0x000fea000383ffff */
.L_x_181:
[----:B0-----:R0:W1:Y:S02]  /*82d0*/  SYNCS.PHASECHK.TRANS64.TRYWAIT P0, [R7+URZ], R2 ;  /* 0x00000002070075a7 */ /* 0x001064000800017f */
[----:B-1----:R-:W-:Y:S05]  /*82e0*/  @!P0 NANOSLEEP.SYNCS 0x989680 ;  /* 0x009896800000895d */ /* 0x002fea0003900000 */
[----:B------:R-:W1:Y:S02]  /*82f0*/  @!P0 SYNCS.PHASECHK.TRANS64 P0, [R7+URZ], R2 ;  /* 0x00000002070085a7 */ /* 0x000e64000800007f */
[----:B-1----:R-:W-:Y:S05]  /*8300*/  @!P0 BRA `(.L_x_181) ;  /* 0xfffffffc00f08947 */ /* 0x002fea000383ffff */
[----:B------:R-:W-:Y:S05]  /*8310*/  BRA `(.L_x_194) ;  /* 0xfffffff800c87947 */ /* 0x000fea000383ffff */
.L_x_182:
[----:B0-----:R0:W1:Y:S02]  /*8320*/  SYNCS.PHASECHK.TRANS64.TRYWAIT P0, [R9+URZ], R4 ;  /* 0x00000004090075a7 */ /* 0x001064000800017f */
[----:B-1----:R-:W-:Y:S05]  /*8330*/  @!P0 NANOSLEEP.SYNCS 0x989680 ;  /* 0x009896800000895d */ /* 0x002fea0003900000 */
[----:B------:R-:W1:Y:S02]  /*8340*/  @!P0 SYNCS.PHASECHK.TRANS64 P0, [R9+URZ], R4 ;  /* 0x00000004090085a7 */ /* 0x000e64000800007f */
[----:B-1----:R-:W-:Y:S05]  /*8350*/  @!P0 BRA `(.L_x_182) ;  /* 0xfffffffc00f08947 */ /* 0x002fea000383ffff */
[----:B------:R-:W-:Y:S05]  /*8360*/  BRA `(.L_x_195) ;  /* 0xfffffff800d87947 */ /* 0x000fea000383ffff */
.L_x_183:
[----:B0-----:R0:W1:Y:S02]  /*8370*/  SYNCS.PHASECHK.TRANS64.TRYWAIT P0, [R6+URZ], R5 ;  /* 0x00000005060075a7 */ /* 0x001064000800017f */
[----:B-1----:R-:W-:Y:S05]  /*8380*/  @!P0 NANOSLEEP.SYNCS 0x989680 ;  /* 0x009896800000895d */ /* 0x002fea0003900000 */
[----:B------:R-:W1:Y:S02]  /*8390*/  @!P0 SYNCS.PHASECHK.TRANS64 P0, [R6+URZ], R5 ;  /* 0x00000005060085a7 */ /* 0x000e64000800007f */
[----:B-1----:R-:W-:Y:S05]  /*83a0*/  @!P0 BRA `(.L_x_183) ;  /* 0xfffffffc00f08947 */ /* 0x002fea000383ffff */
[----:B------:R-:W-:Y:S05]  /*83b0*/  BRA `(.L_x_196) ;  /* 0xfffffff800e87947 */ /* 0x000fea000383ffff */
.L_x_184:
[----:B0-----:R0:W1:Y:S02]  /*83c0*/  SYNCS.PHASECHK.TRANS64.TRYWAIT P0, [R9+URZ], R4 ;  /* 0x00000004090075a7 */ /* 0x001064000800017f */
[----:B-1----:R-:W-:Y:S05]  /*83d0*/  @!P0 NANOSLEEP.SYNCS 0x989680 ;  /* 0x009896800000895d */ /* 0x002fea0003900000 */
[----:B------:R-:W1:Y:S02]  /*83e0*/  @!P0 SYNCS.PHASECHK.TRANS64 P0, [R9+URZ], R4 ;  /* 0x00000004090085a7 */ /* 0x000e64000800007f */
[----:B-1----:R-:W-:Y:S05]  /*83f0*/  @!P0 BRA `(.L_x_184) ;  /* 0xfffffffc00f08947 */ /* 0x002fea000383ffff */
[----:B------:R-:W-:Y:S05]  /*8400*/  BRA `(.L_x_197) ;  /* 0xfffffff800f87947 */ /* 0x000fea000383ffff */
.L_x_185:
[----:B-1----:R1:W2:Y:S02]  /*8410*/  SYNCS.PHASECHK.TRANS64.TRYWAIT P0, [R6+URZ], R5 ;  /* 0x00000005060075a7 */ /* 0x0022a4000800017f */
[----:B--2---:R-:W-:Y:S05]  /*8420*/  @!P0 NANOSLEEP.SYNCS 0x989680 ;  /* 0x009896800000895d */ /* 0x004fea0003900000 */
[----:B------:R-:W2:Y:S02]  /*8430*/  @!P0 SYNCS.PHASECHK.TRANS64 P0, [R6+URZ], R5 ;  /* 0x00000005060085a7 */ /* 0x000ea4000800007f */
[----:B--2---:R-:W-:Y:S05]  /*8440*/  @!P0 BRA `(.L_x_185) ;  /* 0xfffffffc00f08947 */ /* 0x004fea000383ffff */
[----:B------:R-:W-:Y:S05]  /*8450*/  BRA `(.L_x_198) ;  /* 0xfffffffc00007947 */ /* 0x000fea000383ffff */
.L_x_199:
[----:B------:R-:W-:-:S00]  /*8460*/  BRA `(.L_x_199) ;  /* 0xfffffffc00fc7947 */ /* 0x000fc0000383ffff */
[----:B------:R-:W-:-:S00]  /*8470*/  NOP ;  /* 0x0000000000007918 */ /* 0x000fc00000000000 */
        /* <DEDUP_REMOVED lines=8> */
.L_x_200:


//--------------------- .nv.global.init           --------------------------
	.section	.nv.global.init,"aw",@progbits
.nv.global.init:
	.type		$str$22,@object
	.size		$str$22,($str$23 - $str$22)
$str$22:
        /*0000*/ 	.byte	0x6b, 0x5f, 0x74, 0x69, 0x6c, 0x65, 0x5f, 0x63, 0x6f, 0x75, 0x6e, 0x74, 0x20, 0x3e, 0x3d, 0x20
        /*0010*/ 	.byte	0x31, 0x00
	.type		$str$23,@object
	.size		$str$23,(__unnamed_1 - $str$23)
$str$23:
        /*0012*/ 	.byte	0x2f, 0x74, 0x6d, 0x70, 0x2f, 0x63, 0x75, 0x74, 0x6c, 0x61, 0x73, 0x73, 0x5f, 0x73, 0x77, 0x65
        /*0022*/ 	.byte	0x65, 0x70, 0x5f, 0x73, 0x72, 0x63, 0x2f, 0x69, 0x6e, 0x63, 0x6c, 0x75, 0x64, 0x65, 0x2f, 0x63
        /*0032*/ 	.byte	0x75, 0x74, 0x6c, 0x61, 0x73, 0x73, 0x2f, 0x67, 0x65, 0x6d, 0x6d, 0x2f, 0x63, 0x6f, 0x6c, 0x6c
        /*0042*/ 	.byte	0x65, 0x63, 0x74, 0x69, 0x76, 0x65, 0x2f, 0x73, 0x6d, 0x39, 0x30, 0x5f, 0x6d, 0x6d, 0x61, 0x5f
        /*0052*/ 	.byte	0x74, 0x6d, 0x61, 0x5f, 0x67, 0x6d, 0x6d, 0x61, 0x5f, 0x73, 0x73, 0x5f, 0x77, 0x61, 0x72, 0x70
        /*0062*/ 	.byte	0x73, 0x70, 0x65, 0x63, 0x69, 0x61, 0x6c, 0x69, 0x7a, 0x65, 0x64, 0x2e, 0x68, 0x70, 0x70, 0x00
	.type		__unnamed_1,@object
	.size		__unnamed_1,(.L_0 - __unnamed_1)
__unnamed_1:
        /*0072*/ 	.byte	0x76, 0x6f, 0x69, 0x64, 0x20, 0x63, 0x75, 0x74, 0x6c, 0x61, 0x73, 0x73, 0x3a, 0x3a, 0x67, 0x65
        /* <DEDUP_REMOVED lines=171> */
        /*0b32*/ 	.byte	0x65, 0x3a, 0x3a, 0x69, 0x64, 0x65, 0x6e, 0x74, 0x69, 0x74, 0x79, 0x5d, 0x00
.L_0:


//--------------------- .nv.shared._ZN7cutlass13device_kernelINS_4gemm6kernel13GemmUniversalIN4cute5tupleIJiiiiEEENS1_10collective13CollectiveMmaINS1_34MainloopSm90TmaGmmaWarpSpecializedILi6ENS5_IJNS4_1CILi1EEESB_SB_EEENS1_35KernelTmaWarpSpecializedCooperativeEEENS5_IJNSA_ILi512EEENSA_ILi32EEENSA_ILi64EEEEEEaNS5_IJlSB_lEEEaSJ_NS4_8TiledMMAINS4_8MMA_AtomIJNS4_4SM904GMMA26MMA_64x32x32_S32S8S8_SS_TNEEEENS4_6LayoutINS5_IJNSA_ILi2EEESB_SB_EEENS5_IJSB_NSA_ILi0EEEST_EEEEENS5_IJNS4_10UnderscoreESW_SW_EEEEENS4_13SM90_TMA_LOADENS4_14ComposedLayoutINS4_7SwizzleILi2ELi4ELi3EEENS4_18smem_ptr_flag_bitsILi8EEENSQ_INS5_IJNSA_ILi8EEESH_EEENS5_IJSH_SB_EEEEEEEvNS4_8identityESZ_S19_vS1A_EENS_8epilogue10collective6detail29Sm90TmaWarpSpecializedAdapterINS1D_15DefaultEpilogueIaSJ_SJ_NS1C_6thread17LinearCombinationIaLi1EiiLNS1H_9ScaleType4KindE0ELNS_15FloatRoundStyleE2EaEENS1_15EpilogueDefaultEEEEEvvEEEEvNT_6ParamsE --------------------------
	.section	.nv.shared._ZN7cutlass13device_kernelINS_4gemm6kernel13GemmUniversalIN4cute5tupleIJiiiiEEENS1_10collective13CollectiveMmaINS1_34MainloopSm90TmaGmmaWarpSpecializedILi6ENS5_IJNS4_1CILi1EEESB_SB_EEENS1_35KernelTmaWarpSpecializedCooperativeEEENS5_IJNSA_ILi512EEENSA_ILi32EEENSA_ILi64EEEEEEaNS5_IJlSB_lEEEaSJ_NS4_8TiledMMAINS4_8MMA_AtomIJNS4_4SM904GMMA26MMA_64x32x32_S32S8S8_SS_TNEEEENS4_6LayoutINS5_IJNSA_ILi2EEESB_SB_EEENS5_IJSB_NSA_ILi0EEEST_EEEEENS5_IJNS4_10UnderscoreESW_SW_EEEEENS4_13SM90_TMA_LOADENS4_14ComposedLayoutINS4_7SwizzleILi2ELi4ELi3EEENS4_18smem_ptr_flag_bitsILi8EEENSQ_INS5_IJNSA_ILi8EEESH_EEENS5_IJSH_SB_EEEEEEEvNS4_8identityESZ_S19_vS1A_EENS_8epilogue10collective6detail29Sm90TmaWarpSpecializedAdapterINS1D_15DefaultEpilogueIaSJ_SJ_NS1C_6thread17LinearCombinationIaLi1EiiLNS1H_9ScaleType4KindE0ELNS_15FloatRoundStyleE2EaEENS1_15EpilogueDefaultEEEEEvvEEEEvNT_6ParamsE,"aw",@nobits
	.sectionflags	@""
	.align	16
	.zero		1024


//--------------------- .nv.shared.reserved.0     --------------------------
	.section	.nv.shared.reserved.0,"aw",@nobits
	.weak		__nv_reservedSMEM_offset_0_alias
	.size		__nv_reservedSMEM_offset_0_alias, 0, 0
	.other		__nv_reservedSMEM_offset_0_alias,@"STO_CUDA_RESERVED_SHARED STV_DEFAULT"
__nv_reservedSMEM_offset_0_alias:
	.zero		0


//--------------------- .nv.global                --------------------------
	.section	.nv.global,"aw",@nobits
.nv.global:
	.type		_ZN40_INTERNAL_7ac2f115_4_k_cu_57c4b33e_136464cute1_E,@object
	.size		_ZN40_INTERNAL_7ac2f115_4_k_cu_57c4b33e_136464cute1_E,(_ZN40_INTERNAL_7ac2f115_4_k_cu_57c4b33e_136464cuda3std3__45__cpo6cbeginE - _ZN40_INTERNAL_7ac2f115_4_k_cu_57c4b33e_136464cute1_E)
_ZN40_INTERNAL_7ac2f115_4_k_cu_57c4b33e_136464cute1_E:
	.zero		1
	.type		_ZN40_INTERNAL_7ac2f115_4_k_cu_57c4b33e_136464cuda3std3__45__cpo6cbeginE,@object
	.size		_ZN40_INTERNAL_7ac2f115_4_k_cu_57c4b33e_136464cuda3std3__45__cpo6cbeginE,(_ZN40_INTERNAL_7ac2f115_4_k_cu_57c4b33e_136464cuda3std3__48in_placeE - _ZN40_INTERNAL_7ac2f115_4_k_cu_57c4b33e_136464cuda3std3__45__cpo6cbeginE)
_ZN40_INTERNAL_7ac2f115_4_k_cu_57c4b33e_136464cuda3std3__45__cpo6cbeginE:
	.zero		1
	.type		_ZN40_INTERNAL_7ac2f115_4_k_cu_57c4b33e_136464cuda3std3__48in_placeE,@object
	.size		_ZN40_INTERNAL_7ac2f115_4_k_cu_57c4b33e_136464cuda3std3__48in_placeE,(_ZN40_INTERNAL_7ac2f115_4_k_cu_57c4b33e_136464cuda3std6ranges3__45__cpo9iter_moveE - _ZN40_INTERNAL_7ac2f115_4_k_cu_57c4b33e_136464cuda3std3__48in_placeE)
_ZN40_INTERNAL_7ac2f115_4_k_cu_57c4b33e_136464cuda3std3__48in_placeE:
	.zero		1
	.type		_ZN40_INTERNAL_7ac2f115_4_k_cu_57c4b33e_136464cuda3std6ranges3__45__cpo9iter_moveE,@object
	.size		_ZN40_INTERNAL_7ac2f115_4_k_cu_57c4b33e_136464cuda3std6ranges3__45__cpo9iter_moveE,(_ZN40_INTERNAL_7ac2f115_4_k_cu_57c4b33e_136464cuda3std3__45__cpo5beginE - _ZN40_INTERNAL_7ac2f115_4_k_cu_57c4b33e_136464cuda3std6ranges3__45__cpo9iter_moveE)
_ZN40_INTERNAL_7ac2f115_4_k_cu_57c4b33e_136464cuda3std6ranges3__45__cpo9iter_moveE:
	.zero		1
	.type		_ZN40_INTERNAL_7ac2f115_4_k_cu_57c4b33e_136464cuda3std3__45__cpo5beginE,@object
	.size		_ZN40_INTERNAL_7ac2f115_4_k_cu_57c4b33e_136464cuda3std3__45__cpo5beginE,(_ZN40_INTERNAL_7ac2f115_4_k_cu_57c4b33e_136464cuda3std3__442_GLOBAL__N__7ac2f115_4_k_cu_57c4b33e_136466ignoreE - _ZN40_INTERNAL_7ac2f115_4_k_cu_57c4b33e_136464cuda3std3__45__cpo5beginE)
_ZN40_INTERNAL_7ac2f115_4_k_cu_57c4b33e_136464cuda3std3__45__cpo5beginE:
	.zero		1
	.type		_ZN40_INTERNAL_7ac2f115_4_k_cu_57c4b33e_136464cuda3std3__442_GLOBAL__N__7ac2f115_4_k_cu_57c4b33e_136466ignoreE,@object
	.size		_ZN40_INTERNAL_7ac2f115_4_k_cu_57c4b33e_136464cuda3std3__442_GLOBAL__N__7ac2f115_4_k_cu_57c4b33e_136466ignoreE,(_ZN40_INTERNAL_7ac2f115_4_k_cu_57c4b33e_136464cute7productE - _ZN40_INTERNAL_7ac2f115_4_k_cu_57c4b33e_136464cuda3std3__442_GLOBAL__N__7ac2f115_4_k_cu_57c4b33e_136466ignoreE)
_ZN40_INTERNAL_7ac2f115_4_k_cu_57c4b33e_136464cuda3std3__442_GLOBAL__N__7ac2f115_4_k_cu_57c4b33e_136466ignoreE:
	.zero		1
	.type		_ZN40_INTERNAL_7ac2f115_4_k_cu_57c4b33e_136464cute7productE,@object
	.size		_ZN40_INTERNAL_7ac2f115_4_k_cu_57c4b33e_136464cute7productE,(_ZN40_INTERNAL_7ac2f115_4_k_cu_57c4b33e_136464cuda3std3__45__cpo3endE - _ZN40_INTERNAL_7ac2f115_4_k_cu_57c4b33e_136464cute7productE)
_ZN40_INTERNAL_7ac2f115_4_k_cu_57c4b33e_136464cute7productE:
	.zero		1
	.type		_ZN40_INTERNAL_7ac2f115_4_k_cu_57c4b33e_136464cuda3std3__45__cpo3endE,@object
	.size		_ZN40_INTERNAL_7ac2f115_4_k_cu_57c4b33e_136464cuda3std3__45__cpo3endE,(_ZN40_INTERNAL_7ac2f115_4_k_cu_57c4b33e_136464cuda3std3__419piecewise_constructE - _ZN40_INTERNAL_7ac2f115_4_k_cu_57c4b33e_136464cuda3std3__45__cpo3endE)
_ZN40_INTERNAL_7ac2f115_4_k_cu_57c4b33e_136464cuda3std3__45__cpo3endE:
	.zero		1
	.type		_ZN40_INTERNAL_7ac2f115_4_k_cu_57c4b33e_136464cuda3std3__419piecewise_constructE,@object
	.size		_ZN40_INTERNAL_7ac2f115_4_k_cu_57c4b33e_136464cuda3std3__419piecewise_constructE,(_ZN40_INTERNAL_7ac2f115_4_k_cu_57c4b33e_136464cuda3std3__45__cpo4cendE - _ZN40_INTERNAL_7ac2f115_4_k_cu_57c4b33e_136464cuda3std3__419piecewise_constructE)
_ZN40_INTERNAL_7ac2f115_4_k_cu_57c4b33e_136464cuda3std3__419piecewise_constructE:
	.zero		1
	.type		_ZN40_INTERNAL_7ac2f115_4_k_cu_57c4b33e_136464cuda3std3__45__cpo4cendE,@object
	.size		_ZN40_INTERNAL_7ac2f115_4_k_cu_57c4b33e_136464cuda3std3__45__cpo4cendE,(_ZN40_INTERNAL_7ac2f115_4_k_cu_57c4b33e_136464cuda3std6ranges3__45__cpo4swapE - _ZN40_INTERNAL_7ac2f115_4_k_cu_57c4b33e_136464cuda3std3__45__cpo4cendE)
_ZN40_INTERNAL_7ac2f115_4_k_cu_57c4b33e_136464cuda3std3__45__cpo4cendE:
	.zero		1
	.type		_ZN40_INTERNAL_7ac2f115_4_k_cu_57c4b33e_136464cuda3std6ranges3__45__cpo4swapE,@object
	.size		_ZN40_INTERNAL_7ac2f115_4_k_cu_57c4b33e_136464cuda3std6ranges3__45__cpo4swapE,(.L_8 - _ZN40_INTERNAL_7ac2f115_4_k_cu_57c4b33e_136464cuda3std6ranges3__45__cpo4swapE)
_ZN40_INTERNAL_7ac2f115_4_k_cu_57c4b33e_136464cuda3std6ranges3__45__cpo4swapE:
	.zero		1
.L_8:


//--------------------- .nv.constant0._ZN7cutlass13device_kernelINS_4gemm6kernel13GemmUniversalIN4cute5tupleIJiiiiEEENS1_10collective13CollectiveMmaINS1_34MainloopSm90TmaGmmaWarpSpecializedILi6ENS5_IJNS4_1CILi1EEESB_SB_EEENS1_35KernelTmaWarpSpecializedCooperativeEEENS5_IJNSA_ILi512EEENSA_ILi32EEENSA_ILi64EEEEEEaNS5_IJlSB_lEEEaSJ_NS4_8TiledMMAINS4_8MMA_AtomIJNS4_4SM904GMMA26MMA_64x32x32_S32S8S8_SS_TNEEEENS4_6LayoutINS5_IJNSA_ILi2EEESB_SB_EEENS5_IJSB_NSA_ILi0EEEST_EEEEENS5_IJNS4_10UnderscoreESW_SW_EEEEENS4_13SM90_TMA_LOADENS4_14ComposedLayoutINS4_7SwizzleILi2ELi4ELi3EEENS4_18smem_ptr_flag_bitsILi8EEENSQ_INS5_IJNSA_ILi8EEESH_EEENS5_IJSH_SB_EEEEEEEvNS4_8identityESZ_S19_vS1A_EENS_8epilogue10collective6detail29Sm90TmaWarpSpecializedAdapterINS1D_15DefaultEpilogueIaSJ_SJ_NS1C_6thread17LinearCombinationIaLi1EiiLNS1H_9ScaleType4KindE0ELNS_15FloatRoundStyleE2EaEENS1_15EpilogueDefaultEEEEEvvEEEEvNT_6ParamsE --------------------------
	.section	.nv.constant0._ZN7cutlass13device_kernelINS_4gemm6kernel13GemmUniversalIN4cute5tupleIJiiiiEEENS1_10collective13CollectiveMmaINS1_34MainloopSm90TmaGmmaWarpSpecializedILi6ENS5_IJNS4_1CILi1EEESB_SB_EEENS1_35KernelTmaWarpSpecializedCooperativeEEENS5_IJNSA_ILi512EEENSA_ILi32EEENSA_ILi64EEEEEEaNS5_IJlSB_lEEEaSJ_NS4_8TiledMMAINS4_8MMA_AtomIJNS4_4SM904GMMA26MMA_64x32x32_S32S8S8_SS_TNEEEENS4_6LayoutINS5_IJNSA_ILi2EEESB_SB_EEENS5_IJSB_NSA_ILi0EEEST_EEEEENS5_IJNS4_10UnderscoreESW_SW_EEEEENS4_13SM90_TMA_LOADENS4_14ComposedLayoutINS4_7SwizzleILi2ELi4ELi3EEENS4_18smem_ptr_flag_bitsILi8EEENSQ_INS5_IJNSA_ILi8EEESH_EEENS5_IJSH_SB_EEEEEEEvNS4_8identityESZ_S19_vS1A_EENS_8epilogue10collective6detail29Sm90TmaWarpSpecializedAdapterINS1D_15DefaultEpilogueIaSJ_SJ_NS1C_6thread17LinearCombinationIaLi1EiiLNS1H_9ScaleType4KindE0ELNS_15FloatRoundStyleE2EaEENS1_15EpilogueDefaultEEEEEvvEEEEvNT_6ParamsE,"a",@progbits
	.sectionflags	@""
	.align	4
.nv.constant0._ZN7cutlass13device_kernelINS_4gemm6kernel13GemmUniversalIN4cute5tupleIJiiiiEEENS1_10collective13CollectiveMmaINS1_34MainloopSm90TmaGmmaWarpSpecializedILi6ENS5_IJNS4_1CILi1EEESB_SB_EEENS1_35KernelTmaWarpSpecializedCooperativeEEENS5_IJNSA_ILi512EEENSA_ILi32EEENSA_ILi64EEEEEEaNS5_IJlSB_lEEEaSJ_NS4_8TiledMMAINS4_8MMA_AtomIJNS4_4SM904GMMA26MMA_64x32x32_S32S8S8_SS_TNEEEENS4_6LayoutINS5_IJNSA_ILi2EEESB_SB_EEENS5_IJSB_NSA_ILi0EEEST_EEEEENS5_IJNS4_10UnderscoreESW_SW_EEEEENS4_13SM90_TMA_LOADENS4_14ComposedLayoutINS4_7SwizzleILi2ELi4ELi3EEENS4_18smem_ptr_flag_bitsILi8EEENSQ_INS5_IJNSA_ILi8EEESH_EEENS5_IJSH_SB_EEEEEEEvNS4_8identityESZ_S19_vS1A_EENS_8epilogue10collective6detail29Sm90TmaWarpSpecializedAdapterINS1D_15DefaultEpilogueIaSJ_SJ_NS1C_6thread17LinearCombinationIaLi1EiiLNS1H_9ScaleType4KindE0ELNS_15FloatRoundStyleE2EaEENS1_15EpilogueDefaultEEEEEvvEEEEvNT_6ParamsE:
	.zero		1664


//--------------------- SYMBOLS --------------------------

	.type		.nv.reservedSmem.offset0,@object
	.size		.nv.reservedSmem.offset0,0x4
	.type		__assertfail,@function
